//
// Generated by NVIDIA NVVM Compiler
//
// Compiler Build ID: CL-36424714
// Cuda compilation tools, release 13.0, V13.0.88
// Based on NVVM 20.0.0
//

.version 9.0
.target sm_100
.address_size 64

	// .globl	_Z15windowSumDirectPKfPfii
.extern .shared .align 16 .b8 sharedData[];

.visible .entry _Z15windowSumDirectPKfPfii(
	.param .u64 .ptr .align 1 _Z15windowSumDirectPKfPfii_param_0,
	.param .u64 .ptr .align 1 _Z15windowSumDirectPKfPfii_param_1,
	.param .u32 _Z15windowSumDirectPKfPfii_param_2,
	.param .u32 _Z15windowSumDirectPKfPfii_param_3
)
{
	.reg .pred 	%p<98>;
	.reg .b32 	%r<76>;
	.reg .b32 	%f<141>;
	.reg .b64 	%rd<65>;

	ld.param.u64 	%rd3, [_Z15windowSumDirectPKfPfii_param_0];
	ld.param.u64 	%rd2, [_Z15windowSumDirectPKfPfii_param_1];
	ld.param.u32 	%r58, [_Z15windowSumDirectPKfPfii_param_2];
	ld.param.u32 	%r59, [_Z15windowSumDirectPKfPfii_param_3];
	cvta.to.global.u64 	%rd1, %rd3;
	mov.u32 	%r60, %ctaid.x;
	mov.u32 	%r61, %ntid.x;
	mul.lo.s32 	%r1, %r60, %r61;
	mov.u32 	%r2, %tid.x;
	add.s32 	%r3, %r1, %r2;
	shr.u32 	%r62, %r59, 31;
	add.s32 	%r63, %r59, %r62;
	shr.s32 	%r4, %r63, 1;
	setp.ge.s32 	%p1, %r3, %r58;
	@%p1 bra 	$L__BB0_74;
	setp.lt.s32 	%p2, %r59, -1;
	mov.f32 	%f123, 0f00000000;
	@%p2 bra 	$L__BB0_73;
	neg.s32 	%r72, %r4;
	abs.s32 	%r64, %r4;
	add.s32 	%r65, %r4, %r64;
	add.s32 	%r6, %r65, 1;
	and.b32  	%r7, %r6, 15;
	setp.lt.u32 	%p3, %r65, 15;
	mov.f32 	%f123, 0f00000000;
	@%p3 bra 	$L__BB0_38;
	sub.s32 	%r70, 7, %r4;
	and.b32  	%r66, %r6, -16;
	neg.s32 	%r69, %r66;
	sub.s32 	%r68, %r3, %r4;
	mov.f32 	%f123, 0f00000000;
$L__BB0_4:
	.pragma "nounroll";
	setp.lt.s32 	%p4, %r68, 0;
	setp.ge.s32 	%p5, %r68, %r58;
	or.pred  	%p6, %p4, %p5;
	@%p6 bra 	$L__BB0_6;
	mul.wide.u32 	%rd4, %r68, 4;
	add.s64 	%rd5, %rd1, %rd4;
	ld.global.f32 	%f72, [%rd5];
	add.f32 	%f123, %f123, %f72;
$L__BB0_6:
	add.s32 	%r14, %r68, 1;
	setp.lt.s32 	%p7, %r14, 0;
	setp.ge.s32 	%p8, %r14, %r58;
	or.pred  	%p9, %p7, %p8;
	@%p9 bra 	$L__BB0_8;
	mul.wide.u32 	%rd6, %r14, 4;
	add.s64 	%rd7, %rd1, %rd6;
	ld.global.f32 	%f73, [%rd7];
	add.f32 	%f123, %f123, %f73;
$L__BB0_8:
	add.s32 	%r15, %r68, 2;
	setp.lt.s32 	%p10, %r15, 0;
	setp.ge.s32 	%p11, %r15, %r58;
	or.pred  	%p12, %p10, %p11;
	@%p12 bra 	$L__BB0_10;
	mul.wide.u32 	%rd8, %r15, 4;
	add.s64 	%rd9, %rd1, %rd8;
	ld.global.f32 	%f74, [%rd9];
	add.f32 	%f123, %f123, %f74;
$L__BB0_10:
	add.s32 	%r16, %r68, 3;
	setp.lt.s32 	%p13, %r16, 0;
	setp.ge.s32 	%p14, %r16, %r58;
	or.pred  	%p15, %p13, %p14;
	@%p15 bra 	$L__BB0_12;
	mul.wide.u32 	%rd10, %r16, 4;
	add.s64 	%rd11, %rd1, %rd10;
	ld.global.f32 	%f75, [%rd11];
	add.f32 	%f123, %f123, %f75;
$L__BB0_12:
	add.s32 	%r17, %r68, 4;
	setp.lt.s32 	%p16, %r17, 0;
	setp.ge.s32 	%p17, %r17, %r58;
	or.pred  	%p18, %p16, %p17;
	@%p18 bra 	$L__BB0_14;
	mul.wide.u32 	%rd12, %r17, 4;
	add.s64 	%rd13, %rd1, %rd12;
	ld.global.f32 	%f76, [%rd13];
	add.f32 	%f123, %f123, %f76;
$L__BB0_14:
	add.s32 	%r18, %r68, 5;
	setp.lt.s32 	%p19, %r18, 0;
	setp.ge.s32 	%p20, %r18, %r58;
	or.pred  	%p21, %p19, %p20;
	@%p21 bra 	$L__BB0_16;
	mul.wide.u32 	%rd14, %r18, 4;
	add.s64 	%rd15, %rd1, %rd14;
	ld.global.f32 	%f77, [%rd15];
	add.f32 	%f123, %f123, %f77;
$L__BB0_16:
	add.s32 	%r19, %r68, 6;
	setp.lt.s32 	%p22, %r19, 0;
	setp.ge.s32 	%p23, %r19, %r58;
	or.pred  	%p24, %p22, %p23;
	@%p24 bra 	$L__BB0_18;
	mul.wide.u32 	%rd16, %r19, 4;
	add.s64 	%rd17, %rd1, %rd16;
	ld.global.f32 	%f78, [%rd17];
	add.f32 	%f123, %f123, %f78;
$L__BB0_18:
	add.s32 	%r20, %r68, 7;
	setp.lt.s32 	%p25, %r20, 0;
	setp.ge.s32 	%p26, %r20, %r58;
	or.pred  	%p27, %p25, %p26;
	@%p27 bra 	$L__BB0_20;
	mul.wide.u32 	%rd18, %r20, 4;
	add.s64 	%rd19, %rd1, %rd18;
	ld.global.f32 	%f79, [%rd19];
	add.f32 	%f123, %f123, %f79;
$L__BB0_20:
	add.s32 	%r21, %r68, 8;
	setp.lt.s32 	%p28, %r21, 0;
	setp.ge.s32 	%p29, %r21, %r58;
	or.pred  	%p30, %p28, %p29;
	@%p30 bra 	$L__BB0_22;
	mul.wide.u32 	%rd20, %r21, 4;
	add.s64 	%rd21, %rd1, %rd20;
	ld.global.f32 	%f80, [%rd21];
	add.f32 	%f123, %f123, %f80;
$L__BB0_22:
	add.s32 	%r22, %r68, 9;
	setp.lt.s32 	%p31, %r22, 0;
	setp.ge.s32 	%p32, %r22, %r58;
	or.pred  	%p33, %p31, %p32;
	@%p33 bra 	$L__BB0_24;
	mul.wide.u32 	%rd22, %r22, 4;
	add.s64 	%rd23, %rd1, %rd22;
	ld.global.f32 	%f81, [%rd23];
	add.f32 	%f123, %f123, %f81;
$L__BB0_24:
	add.s32 	%r23, %r68, 10;
	setp.lt.s32 	%p34, %r23, 0;
	setp.ge.s32 	%p35, %r23, %r58;
	or.pred  	%p36, %p34, %p35;
	@%p36 bra 	$L__BB0_26;
	mul.wide.u32 	%rd24, %r23, 4;
	add.s64 	%rd25, %rd1, %rd24;
	ld.global.f32 	%f82, [%rd25];
	add.f32 	%f123, %f123, %f82;
$L__BB0_26:
	add.s32 	%r24, %r68, 11;
	setp.lt.s32 	%p37, %r24, 0;
	setp.ge.s32 	%p38, %r24, %r58;
	or.pred  	%p39, %p37, %p38;
	@%p39 bra 	$L__BB0_28;
	mul.wide.u32 	%rd26, %r24, 4;
	add.s64 	%rd27, %rd1, %rd26;
	ld.global.f32 	%f83, [%rd27];
	add.f32 	%f123, %f123, %f83;
$L__BB0_28:
	add.s32 	%r25, %r68, 12;
	setp.lt.s32 	%p40, %r25, 0;
	setp.ge.s32 	%p41, %r25, %r58;
	or.pred  	%p42, %p40, %p41;
	@%p42 bra 	$L__BB0_30;
	mul.wide.u32 	%rd28, %r25, 4;
	add.s64 	%rd29, %rd1, %rd28;
	ld.global.f32 	%f84, [%rd29];
	add.f32 	%f123, %f123, %f84;
$L__BB0_30:
	add.s32 	%r26, %r68, 13;
	setp.lt.s32 	%p43, %r26, 0;
	setp.ge.s32 	%p44, %r26, %r58;
	or.pred  	%p45, %p43, %p44;
	@%p45 bra 	$L__BB0_32;
	mul.wide.u32 	%rd30, %r26, 4;
	add.s64 	%rd31, %rd1, %rd30;
	ld.global.f32 	%f85, [%rd31];
	add.f32 	%f123, %f123, %f85;
$L__BB0_32:
	add.s32 	%r27, %r68, 14;
	setp.lt.s32 	%p46, %r27, 0;
	setp.ge.s32 	%p47, %r27, %r58;
	or.pred  	%p48, %p46, %p47;
	@%p48 bra 	$L__BB0_34;
	mul.wide.u32 	%rd32, %r27, 4;
	add.s64 	%rd33, %rd1, %rd32;
	ld.global.f32 	%f86, [%rd33];
	add.f32 	%f123, %f123, %f86;
$L__BB0_34:
	add.s32 	%r28, %r68, 15;
	setp.lt.s32 	%p49, %r28, 0;
	setp.ge.s32 	%p50, %r28, %r58;
	or.pred  	%p51, %p49, %p50;
	@%p51 bra 	$L__BB0_36;
	mul.wide.u32 	%rd34, %r28, 4;
	add.s64 	%rd35, %rd1, %rd34;
	ld.global.f32 	%f87, [%rd35];
	add.f32 	%f123, %f123, %f87;
$L__BB0_36:
	add.s32 	%r70, %r70, 16;
	add.s32 	%r69, %r69, 16;
	add.s32 	%r68, %r68, 16;
	setp.ne.s32 	%p52, %r69, 0;
	@%p52 bra 	$L__BB0_4;
	add.s32 	%r72, %r70, -7;
$L__BB0_38:
	setp.eq.s32 	%p53, %r7, 0;
	@%p53 bra 	$L__BB0_73;
	and.b32  	%r34, %r6, 7;
	setp.lt.u32 	%p54, %r7, 8;
	@%p54 bra 	$L__BB0_57;
	add.s32 	%r35, %r72, %r3;
	setp.lt.s32 	%p55, %r35, 0;
	setp.ge.s32 	%p56, %r35, %r58;
	or.pred  	%p57, %p55, %p56;
	@%p57 bra 	$L__BB0_42;
	mul.wide.u32 	%rd36, %r35, 4;
	add.s64 	%rd37, %rd1, %rd36;
	ld.global.f32 	%f89, [%rd37];
	add.f32 	%f123, %f123, %f89;
$L__BB0_42:
	add.s32 	%r36, %r35, 1;
	setp.lt.s32 	%p58, %r36, 0;
	setp.ge.s32 	%p59, %r36, %r58;
	or.pred  	%p60, %p58, %p59;
	@%p60 bra 	$L__BB0_44;
	mul.wide.u32 	%rd38, %r36, 4;
	add.s64 	%rd39, %rd1, %rd38;
	ld.global.f32 	%f90, [%rd39];
	add.f32 	%f123, %f123, %f90;
$L__BB0_44:
	add.s32 	%r37, %r35, 2;
	setp.lt.s32 	%p61, %r37, 0;
	setp.ge.s32 	%p62, %r37, %r58;
	or.pred  	%p63, %p61, %p62;
	@%p63 bra 	$L__BB0_46;
	mul.wide.u32 	%rd40, %r37, 4;
	add.s64 	%rd41, %rd1, %rd40;
	ld.global.f32 	%f91, [%rd41];
	add.f32 	%f123, %f123, %f91;
$L__BB0_46:
	add.s32 	%r38, %r35, 3;
	setp.lt.s32 	%p64, %r38, 0;
	setp.ge.s32 	%p65, %r38, %r58;
	or.pred  	%p66, %p64, %p65;
	@%p66 bra 	$L__BB0_48;
	mul.wide.u32 	%rd42, %r38, 4;
	add.s64 	%rd43, %rd1, %rd42;
	ld.global.f32 	%f92, [%rd43];
	add.f32 	%f123, %f123, %f92;
$L__BB0_48:
	add.s32 	%r39, %r35, 4;
	setp.lt.s32 	%p67, %r39, 0;
	setp.ge.s32 	%p68, %r39, %r58;
	or.pred  	%p69, %p67, %p68;
	@%p69 bra 	$L__BB0_50;
	mul.wide.u32 	%rd44, %r39, 4;
	add.s64 	%rd45, %rd1, %rd44;
	ld.global.f32 	%f93, [%rd45];
	add.f32 	%f123, %f123, %f93;
$L__BB0_50:
	add.s32 	%r40, %r35, 5;
	setp.lt.s32 	%p70, %r40, 0;
	setp.ge.s32 	%p71, %r40, %r58;
	or.pred  	%p72, %p70, %p71;
	@%p72 bra 	$L__BB0_52;
	mul.wide.u32 	%rd46, %r40, 4;
	add.s64 	%rd47, %rd1, %rd46;
	ld.global.f32 	%f94, [%rd47];
	add.f32 	%f123, %f123, %f94;
$L__BB0_52:
	add.s32 	%r41, %r35, 6;
	setp.lt.s32 	%p73, %r41, 0;
	setp.ge.s32 	%p74, %r41, %r58;
	or.pred  	%p75, %p73, %p74;
	@%p75 bra 	$L__BB0_54;
	mul.wide.u32 	%rd48, %r41, 4;
	add.s64 	%rd49, %rd1, %rd48;
	ld.global.f32 	%f95, [%rd49];
	add.f32 	%f123, %f123, %f95;
$L__BB0_54:
	add.s32 	%r42, %r35, 7;
	setp.lt.s32 	%p76, %r42, 0;
	setp.ge.s32 	%p77, %r42, %r58;
	or.pred  	%p78, %p76, %p77;
	@%p78 bra 	$L__BB0_56;
	mul.wide.u32 	%rd50, %r42, 4;
	add.s64 	%rd51, %rd1, %rd50;
	ld.global.f32 	%f96, [%rd51];
	add.f32 	%f123, %f123, %f96;
$L__BB0_56:
	add.s32 	%r72, %r72, 8;
$L__BB0_57:
	setp.eq.s32 	%p79, %r34, 0;
	@%p79 bra 	$L__BB0_73;
	and.b32  	%r45, %r6, 3;
	setp.lt.u32 	%p80, %r34, 4;
	@%p80 bra 	$L__BB0_68;
	add.s32 	%r46, %r72, %r3;
	setp.lt.s32 	%p81, %r46, 0;
	setp.ge.s32 	%p82, %r46, %r58;
	or.pred  	%p83, %p81, %p82;
	@%p83 bra 	$L__BB0_61;
	mul.wide.u32 	%rd52, %r46, 4;
	add.s64 	%rd53, %rd1, %rd52;
	ld.global.f32 	%f98, [%rd53];
	add.f32 	%f123, %f123, %f98;
$L__BB0_61:
	add.s32 	%r47, %r46, 1;
	setp.lt.s32 	%p84, %r47, 0;
	setp.ge.s32 	%p85, %r47, %r58;
	or.pred  	%p86, %p84, %p85;
	@%p86 bra 	$L__BB0_63;
	mul.wide.u32 	%rd54, %r47, 4;
	add.s64 	%rd55, %rd1, %rd54;
	ld.global.f32 	%f99, [%rd55];
	add.f32 	%f123, %f123, %f99;
$L__BB0_63:
	add.s32 	%r48, %r46, 2;
	setp.lt.s32 	%p87, %r48, 0;
	setp.ge.s32 	%p88, %r48, %r58;
	or.pred  	%p89, %p87, %p88;
	@%p89 bra 	$L__BB0_65;
	mul.wide.u32 	%rd56, %r48, 4;
	add.s64 	%rd57, %rd1, %rd56;
	ld.global.f32 	%f100, [%rd57];
	add.f32 	%f123, %f123, %f100;
$L__BB0_65:
	add.s32 	%r49, %r46, 3;
	setp.lt.s32 	%p90, %r49, 0;
	setp.ge.s32 	%p91, %r49, %r58;
	or.pred  	%p92, %p90, %p91;
	@%p92 bra 	$L__BB0_67;
	mul.wide.u32 	%rd58, %r49, 4;
	add.s64 	%rd59, %rd1, %rd58;
	ld.global.f32 	%f101, [%rd59];
	add.f32 	%f123, %f123, %f101;
$L__BB0_67:
	add.s32 	%r72, %r72, 4;
$L__BB0_68:
	setp.eq.s32 	%p93, %r45, 0;
	@%p93 bra 	$L__BB0_73;
	add.s32 	%r67, %r2, %r72;
	add.s32 	%r75, %r67, %r1;
	neg.s32 	%r74, %r45;
$L__BB0_70:
	.pragma "nounroll";
	setp.lt.s32 	%p94, %r75, 0;
	setp.ge.s32 	%p95, %r75, %r58;
	or.pred  	%p96, %p94, %p95;
	@%p96 bra 	$L__BB0_72;
	mul.wide.u32 	%rd60, %r75, 4;
	add.s64 	%rd61, %rd1, %rd60;
	ld.global.f32 	%f102, [%rd61];
	add.f32 	%f123, %f123, %f102;
$L__BB0_72:
	add.s32 	%r75, %r75, 1;
	add.s32 	%r74, %r74, 1;
	setp.ne.s32 	%p97, %r74, 0;
	@%p97 bra 	$L__BB0_70;
$L__BB0_73:
	cvta.to.global.u64 	%rd62, %rd2;
	mul.wide.s32 	%rd63, %r3, 4;
	add.s64 	%rd64, %rd62, %rd63;
	st.global.f32 	[%rd64], %f123;
$L__BB0_74:
	ret;

}
	// .globl	_Z19windowSumPrivatizedPKfPfii
.visible .entry _Z19windowSumPrivatizedPKfPfii(
	.param .u64 .ptr .align 1 _Z19windowSumPrivatizedPKfPfii_param_0,
	.param .u64 .ptr .align 1 _Z19windowSumPrivatizedPKfPfii_param_1,
	.param .u32 _Z19windowSumPrivatizedPKfPfii_param_2,
	.param .u32 _Z19windowSumPrivatizedPKfPfii_param_3
)
{
	.reg .pred 	%p<16>;
	.reg .b32 	%r<84>;
	.reg .b32 	%f<86>;
	.reg .b64 	%rd<13>;

	ld.param.u64 	%rd3, [_Z19windowSumPrivatizedPKfPfii_param_0];
	ld.param.u64 	%rd2, [_Z19windowSumPrivatizedPKfPfii_param_1];
	ld.param.u32 	%r33, [_Z19windowSumPrivatizedPKfPfii_param_2];
	ld.param.u32 	%r34, [_Z19windowSumPrivatizedPKfPfii_param_3];
	cvta.to.global.u64 	%rd1, %rd3;
	mov.u32 	%r35, %ctaid.x;
	mov.u32 	%r1, %ntid.x;
	mul.lo.s32 	%r2, %r35, %r1;
	mov.u32 	%r3, %tid.x;
	add.s32 	%r4, %r2, %r3;
	shr.u32 	%r36, %r34, 31;
	add.s32 	%r37, %r34, %r36;
	shr.s32 	%r5, %r37, 1;
	add.s32 	%r6, %r5, %r3;
	setp.ge.s32 	%p1, %r4, %r33;
	@%p1 bra 	$L__BB1_2;
	mul.wide.s32 	%rd4, %r4, 4;
	add.s64 	%rd5, %rd1, %rd4;
	ld.global.f32 	%f14, [%rd5];
	shl.b32 	%r38, %r6, 2;
	mov.u32 	%r39, sharedData;
	add.s32 	%r40, %r39, %r38;
	st.shared.f32 	[%r40], %f14;
$L__BB1_2:
	setp.ge.u32 	%p2, %r3, %r5;
	@%p2 bra 	$L__BB1_6;
	sub.s32 	%r7, %r4, %r5;
	setp.lt.s32 	%p3, %r7, 0;
	@%p3 bra 	$L__BB1_5;
	mul.wide.u32 	%rd6, %r7, 4;
	add.s64 	%rd7, %rd1, %rd6;
	ld.global.f32 	%f15, [%rd7];
	shl.b32 	%r45, %r3, 2;
	mov.u32 	%r46, sharedData;
	add.s32 	%r47, %r46, %r45;
	st.shared.f32 	[%r47], %f15;
	bra.uni 	$L__BB1_6;
$L__BB1_5:
	shl.b32 	%r41, %r3, 2;
	mov.u32 	%r42, sharedData;
	add.s32 	%r43, %r42, %r41;
	mov.b32 	%r44, 0;
	st.shared.u32 	[%r43], %r44;
$L__BB1_6:
	sub.s32 	%r48, %r1, %r5;
	setp.lt.u32 	%p4, %r3, %r48;
	@%p4 bra 	$L__BB1_10;
	add.s32 	%r8, %r6, %r2;
	setp.ge.s32 	%p5, %r8, %r33;
	@%p5 bra 	$L__BB1_9;
	mul.wide.s32 	%rd8, %r8, 4;
	add.s64 	%rd9, %rd1, %rd8;
	ld.global.f32 	%f16, [%rd9];
	add.s32 	%r54, %r6, %r5;
	shl.b32 	%r55, %r54, 2;
	mov.u32 	%r56, sharedData;
	add.s32 	%r57, %r56, %r55;
	st.shared.f32 	[%r57], %f16;
	bra.uni 	$L__BB1_10;
$L__BB1_9:
	add.s32 	%r49, %r6, %r5;
	shl.b32 	%r50, %r49, 2;
	mov.u32 	%r51, sharedData;
	add.s32 	%r52, %r51, %r50;
	mov.b32 	%r53, 0;
	st.shared.u32 	[%r52], %r53;
$L__BB1_10:
	setp.ge.s32 	%p6, %r4, %r33;
	bar.sync 	0;
	@%p6 bra 	$L__BB1_25;
	setp.lt.s32 	%p7, %r34, -1;
	mov.f32 	%f85, 0f00000000;
	@%p7 bra 	$L__BB1_24;
	neg.s32 	%r79, %r5;
	abs.s32 	%r58, %r5;
	add.s32 	%r59, %r5, %r58;
	add.s32 	%r10, %r59, 1;
	and.b32  	%r11, %r10, 15;
	setp.lt.u32 	%p8, %r59, 15;
	mov.f32 	%f85, 0f00000000;
	@%p8 bra 	$L__BB1_15;
	and.b32  	%r60, %r10, -16;
	neg.s32 	%r77, %r60;
	shl.b32 	%r61, %r3, 2;
	mov.u32 	%r62, sharedData;
	add.s32 	%r63, %r61, %r62;
	add.s32 	%r76, %r63, 32;
	mov.f32 	%f85, 0f00000000;
$L__BB1_14:
	.pragma "nounroll";
	ld.shared.f32 	%f21, [%r76+-32];
	add.f32 	%f22, %f85, %f21;
	ld.shared.f32 	%f23, [%r76+-28];
	add.f32 	%f24, %f22, %f23;
	ld.shared.f32 	%f25, [%r76+-24];
	add.f32 	%f26, %f24, %f25;
	ld.shared.f32 	%f27, [%r76+-20];
	add.f32 	%f28, %f26, %f27;
	ld.shared.f32 	%f29, [%r76+-16];
	add.f32 	%f30, %f28, %f29;
	ld.shared.f32 	%f31, [%r76+-12];
	add.f32 	%f32, %f30, %f31;
	ld.shared.f32 	%f33, [%r76+-8];
	add.f32 	%f34, %f32, %f33;
	ld.shared.f32 	%f35, [%r76+-4];
	add.f32 	%f36, %f34, %f35;
	ld.shared.f32 	%f37, [%r76];
	add.f32 	%f38, %f36, %f37;
	ld.shared.f32 	%f39, [%r76+4];
	add.f32 	%f40, %f38, %f39;
	ld.shared.f32 	%f41, [%r76+8];
	add.f32 	%f42, %f40, %f41;
	ld.shared.f32 	%f43, [%r76+12];
	add.f32 	%f44, %f42, %f43;
	ld.shared.f32 	%f45, [%r76+16];
	add.f32 	%f46, %f44, %f45;
	ld.shared.f32 	%f47, [%r76+20];
	add.f32 	%f48, %f46, %f47;
	ld.shared.f32 	%f49, [%r76+24];
	add.f32 	%f50, %f48, %f49;
	ld.shared.f32 	%f51, [%r76+28];
	add.f32 	%f85, %f50, %f51;
	add.s32 	%r79, %r79, 16;
	add.s32 	%r77, %r77, 16;
	add.s32 	%r76, %r76, 64;
	setp.ne.s32 	%p9, %r77, 0;
	@%p9 bra 	$L__BB1_14;
$L__BB1_15:
	setp.eq.s32 	%p10, %r11, 0;
	@%p10 bra 	$L__BB1_24;
	and.b32  	%r21, %r10, 7;
	setp.lt.u32 	%p11, %r11, 8;
	@%p11 bra 	$L__BB1_18;
	add.s32 	%r64, %r79, %r6;
	shl.b32 	%r65, %r64, 2;
	mov.u32 	%r66, sharedData;
	add.s32 	%r67, %r66, %r65;
	ld.shared.f32 	%f53, [%r67];
	add.f32 	%f54, %f85, %f53;
	ld.shared.f32 	%f55, [%r67+4];
	add.f32 	%f56, %f54, %f55;
	ld.shared.f32 	%f57, [%r67+8];
	add.f32 	%f58, %f56, %f57;
	ld.shared.f32 	%f59, [%r67+12];
	add.f32 	%f60, %f58, %f59;
	ld.shared.f32 	%f61, [%r67+16];
	add.f32 	%f62, %f60, %f61;
	ld.shared.f32 	%f63, [%r67+20];
	add.f32 	%f64, %f62, %f63;
	ld.shared.f32 	%f65, [%r67+24];
	add.f32 	%f66, %f64, %f65;
	ld.shared.f32 	%f67, [%r67+28];
	add.f32 	%f85, %f66, %f67;
	add.s32 	%r79, %r79, 8;
$L__BB1_18:
	setp.eq.s32 	%p12, %r21, 0;
	@%p12 bra 	$L__BB1_24;
	and.b32  	%r24, %r10, 3;
	setp.lt.u32 	%p13, %r21, 4;
	@%p13 bra 	$L__BB1_21;
	add.s32 	%r68, %r79, %r6;
	shl.b32 	%r69, %r68, 2;
	mov.u32 	%r70, sharedData;
	add.s32 	%r71, %r70, %r69;
	ld.shared.f32 	%f69, [%r71];
	add.f32 	%f70, %f85, %f69;
	ld.shared.f32 	%f71, [%r71+4];
	add.f32 	%f72, %f70, %f71;
	ld.shared.f32 	%f73, [%r71+8];
	add.f32 	%f74, %f72, %f73;
	ld.shared.f32 	%f75, [%r71+12];
	add.f32 	%f85, %f74, %f75;
	add.s32 	%r79, %r79, 4;
$L__BB1_21:
	setp.eq.s32 	%p14, %r24, 0;
	@%p14 bra 	$L__BB1_24;
	add.s32 	%r72, %r3, %r79;
	add.s32 	%r73, %r72, %r5;
	shl.b32 	%r74, %r73, 2;
	mov.u32 	%r75, sharedData;
	add.s32 	%r83, %r75, %r74;
	neg.s32 	%r82, %r24;
$L__BB1_23:
	.pragma "nounroll";
	ld.shared.f32 	%f76, [%r83];
	add.f32 	%f85, %f85, %f76;
	add.s32 	%r83, %r83, 4;
	add.s32 	%r82, %r82, 1;
	setp.ne.s32 	%p15, %r82, 0;
	@%p15 bra 	$L__BB1_23;
$L__BB1_24:
	cvta.to.global.u64 	%rd10, %rd2;
	mul.wide.s32 	%rd11, %r4, 4;
	add.s64 	%rd12, %rd10, %rd11;
	st.global.f32 	[%rd12], %f85;
$L__BB1_25:
	ret;

}
	// .globl	_Z24windowSumPrivatizedFixedPKfPfii
.visible .entry _Z24windowSumPrivatizedFixedPKfPfii(
	.param .u64 .ptr .align 1 _Z24windowSumPrivatizedFixedPKfPfii_param_0,
	.param .u64 .ptr .align 1 _Z24windowSumPrivatizedFixedPKfPfii_param_1,
	.param .u32 _Z24windowSumPrivatizedFixedPKfPfii_param_2,
	.param .u32 _Z24windowSumPrivatizedFixedPKfPfii_param_3
)
{
	.reg .pred 	%p<16>;
	.reg .b32 	%r<72>;
	.reg .b32 	%f<87>;
	.reg .b64 	%rd<9>;

	ld.param.u64 	%rd2, [_Z24windowSumPrivatizedFixedPKfPfii_param_0];
	ld.param.u64 	%rd3, [_Z24windowSumPrivatizedFixedPKfPfii_param_1];
	ld.param.u32 	%r36, [_Z24windowSumPrivatizedFixedPKfPfii_param_2];
	ld.param.u32 	%r37, [_Z24windowSumPrivatizedFixedPKfPfii_param_3];
	mov.u32 	%r38, %ctaid.x;
	mov.u32 	%r1, %ntid.x;
	mul.lo.s32 	%r2, %r38, %r1;
	mov.u32 	%r3, %tid.x;
	add.s32 	%r4, %r2, %r3;
	shr.u32 	%r39, %r37, 31;
	add.s32 	%r40, %r37, %r39;
	shr.s32 	%r5, %r40, 1;
	and.b32  	%r41, %r40, -2;
	add.s32 	%r6, %r41, %r1;
	setp.ge.s32 	%p1, %r3, %r6;
	@%p1 bra 	$L__BB2_5;
	sub.s32 	%r7, %r2, %r5;
	cvta.to.global.u64 	%rd1, %rd2;
	mov.u32 	%r63, %r3;
$L__BB2_2:
	add.s32 	%r9, %r63, %r7;
	setp.lt.s32 	%p2, %r9, 0;
	setp.ge.s32 	%p3, %r9, %r36;
	mov.f32 	%f77, 0f00000000;
	or.pred  	%p4, %p2, %p3;
	@%p4 bra 	$L__BB2_4;
	mul.wide.u32 	%rd4, %r9, 4;
	add.s64 	%rd5, %rd1, %rd4;
	ld.global.f32 	%f77, [%rd5];
$L__BB2_4:
	shl.b32 	%r42, %r63, 2;
	mov.u32 	%r43, sharedData;
	add.s32 	%r44, %r43, %r42;
	st.shared.f32 	[%r44], %f77;
	add.s32 	%r63, %r63, %r1;
	setp.lt.s32 	%p5, %r63, %r6;
	@%p5 bra 	$L__BB2_2;
$L__BB2_5:
	bar.sync 	0;
	setp.ge.s32 	%p6, %r4, %r36;
	@%p6 bra 	$L__BB2_20;
	add.s32 	%r11, %r5, %r3;
	setp.lt.s32 	%p7, %r37, -1;
	mov.f32 	%f86, 0f00000000;
	@%p7 bra 	$L__BB2_19;
	neg.s32 	%r67, %r5;
	abs.s32 	%r45, %r5;
	add.s32 	%r46, %r5, %r45;
	add.s32 	%r13, %r46, 1;
	and.b32  	%r14, %r13, 15;
	setp.lt.u32 	%p8, %r46, 15;
	mov.f32 	%f86, 0f00000000;
	@%p8 bra 	$L__BB2_10;
	and.b32  	%r47, %r13, -16;
	neg.s32 	%r65, %r47;
	shl.b32 	%r48, %r3, 2;
	mov.u32 	%r49, sharedData;
	add.s32 	%r50, %r48, %r49;
	add.s32 	%r64, %r50, 32;
	mov.f32 	%f86, 0f00000000;
$L__BB2_9:
	.pragma "nounroll";
	ld.shared.f32 	%f21, [%r64+-32];
	add.f32 	%f22, %f86, %f21;
	ld.shared.f32 	%f23, [%r64+-28];
	add.f32 	%f24, %f22, %f23;
	ld.shared.f32 	%f25, [%r64+-24];
	add.f32 	%f26, %f24, %f25;
	ld.shared.f32 	%f27, [%r64+-20];
	add.f32 	%f28, %f26, %f27;
	ld.shared.f32 	%f29, [%r64+-16];
	add.f32 	%f30, %f28, %f29;
	ld.shared.f32 	%f31, [%r64+-12];
	add.f32 	%f32, %f30, %f31;
	ld.shared.f32 	%f33, [%r64+-8];
	add.f32 	%f34, %f32, %f33;
	ld.shared.f32 	%f35, [%r64+-4];
	add.f32 	%f36, %f34, %f35;
	ld.shared.f32 	%f37, [%r64];
	add.f32 	%f38, %f36, %f37;
	ld.shared.f32 	%f39, [%r64+4];
	add.f32 	%f40, %f38, %f39;
	ld.shared.f32 	%f41, [%r64+8];
	add.f32 	%f42, %f40, %f41;
	ld.shared.f32 	%f43, [%r64+12];
	add.f32 	%f44, %f42, %f43;
	ld.shared.f32 	%f45, [%r64+16];
	add.f32 	%f46, %f44, %f45;
	ld.shared.f32 	%f47, [%r64+20];
	add.f32 	%f48, %f46, %f47;
	ld.shared.f32 	%f49, [%r64+24];
	add.f32 	%f50, %f48, %f49;
	ld.shared.f32 	%f51, [%r64+28];
	add.f32 	%f86, %f50, %f51;
	add.s32 	%r67, %r67, 16;
	add.s32 	%r65, %r65, 16;
	add.s32 	%r64, %r64, 64;
	setp.ne.s32 	%p9, %r65, 0;
	@%p9 bra 	$L__BB2_9;
$L__BB2_10:
	setp.eq.s32 	%p10, %r14, 0;
	@%p10 bra 	$L__BB2_19;
	and.b32  	%r24, %r13, 7;
	setp.lt.u32 	%p11, %r14, 8;
	@%p11 bra 	$L__BB2_13;
	add.s32 	%r51, %r11, %r67;
	shl.b32 	%r52, %r51, 2;
	mov.u32 	%r53, sharedData;
	add.s32 	%r54, %r53, %r52;
	ld.shared.f32 	%f53, [%r54];
	add.f32 	%f54, %f86, %f53;
	ld.shared.f32 	%f55, [%r54+4];
	add.f32 	%f56, %f54, %f55;
	ld.shared.f32 	%f57, [%r54+8];
	add.f32 	%f58, %f56, %f57;
	ld.shared.f32 	%f59, [%r54+12];
	add.f32 	%f60, %f58, %f59;
	ld.shared.f32 	%f61, [%r54+16];
	add.f32 	%f62, %f60, %f61;
	ld.shared.f32 	%f63, [%r54+20];
	add.f32 	%f64, %f62, %f63;
	ld.shared.f32 	%f65, [%r54+24];
	add.f32 	%f66, %f64, %f65;
	ld.shared.f32 	%f67, [%r54+28];
	add.f32 	%f86, %f66, %f67;
	add.s32 	%r67, %r67, 8;
$L__BB2_13:
	setp.eq.s32 	%p12, %r24, 0;
	@%p12 bra 	$L__BB2_19;
	and.b32  	%r27, %r13, 3;
	setp.lt.u32 	%p13, %r24, 4;
	@%p13 bra 	$L__BB2_16;
	add.s32 	%r55, %r11, %r67;
	shl.b32 	%r56, %r55, 2;
	mov.u32 	%r57, sharedData;
	add.s32 	%r58, %r57, %r56;
	ld.shared.f32 	%f69, [%r58];
	add.f32 	%f70, %f86, %f69;
	ld.shared.f32 	%f71, [%r58+4];
	add.f32 	%f72, %f70, %f71;
	ld.shared.f32 	%f73, [%r58+8];
	add.f32 	%f74, %f72, %f73;
	ld.shared.f32 	%f75, [%r58+12];
	add.f32 	%f86, %f74, %f75;
	add.s32 	%r67, %r67, 4;
$L__BB2_16:
	setp.eq.s32 	%p14, %r27, 0;
	@%p14 bra 	$L__BB2_19;
	add.s32 	%r59, %r3, %r67;
	add.s32 	%r60, %r59, %r5;
	shl.b32 	%r61, %r60, 2;
	mov.u32 	%r62, sharedData;
	add.s32 	%r71, %r62, %r61;
	neg.s32 	%r70, %r27;
$L__BB2_18:
	.pragma "nounroll";
	ld.shared.f32 	%f76, [%r71];
	add.f32 	%f86, %f86, %f76;
	add.s32 	%r71, %r71, 4;
	add.s32 	%r70, %r70, 1;
	setp.ne.s32 	%p15, %r70, 0;
	@%p15 bra 	$L__BB2_18;
$L__BB2_19:
	cvta.to.global.u64 	%rd6, %rd3;
	mul.wide.s32 	%rd7, %r4, 4;
	add.s64 	%rd8, %rd6, %rd7;
	st.global.f32 	[%rd8], %f86;
$L__BB2_20:
	ret;

}


// ===== COMPILED SASS (sm_100) =====

	.target	sm_100

	.elftype	@"ET_EXEC"


//--------------------- .note.nv.tkinfo           --------------------------
	.section	.note.nv.tkinfo,"",@"SHT_NOTE"
	.sectionflags	@"SHF_NOTE_NV_TKINFO"
	.tkinfo
        /*0018*/ 	.word	0x00000002
        /*0030*/ 	.string	""
        /*0030*/ 	.string	"ptxas"
        /*0030*/ 	.string	"Cuda compilation tools, release 13.0, V13.0.88"
        /*0030*/ 	.string	"Build cuda_13.0.r13.0/compiler.36424714_0"
        /*0030*/ 	.string	"-arch sm_100 -m 64 "



//--------------------- .note.nv.cuinfo           --------------------------
	.section	.note.nv.cuinfo,"",@"SHT_NOTE"
	.sectionflags	@"SHF_NOTE_NV_CUINFO"
        /*0018*/ 	.short	0x0002
        /*001a*/ 	.short	0x0064
        /*001c*/ 	.short	0x0082
	.zero		2


//--------------------- .nv.info                  --------------------------
	.section	.nv.info,"",@"SHT_CUDA_INFO"
	.align	4


	//----- nvinfo : EIATTR_REGCOUNT
	.align		4
        /*0000*/ 	.byte	0x04, 0x2f
        /*0002*/ 	.short	(.L_1 - .L_0)
	.align		4
.L_0:
        /*0004*/ 	.word	index@(_Z15windowSumDirectPKfPfii)
        /*0008*/ 	.word	0x00000020


	//----- nvinfo : EIATTR_FRAME_SIZE
	.align		4
.L_1:
        /*000c*/ 	.byte	0x04, 0x11
        /*000e*/ 	.short	(.L_3 - .L_2)
	.align		4
.L_2:
        /*0010*/ 	.word	index@(_Z15windowSumDirectPKfPfii)
        /*0014*/ 	.word	0x00000000


	//----- nvinfo : EIATTR_REGCOUNT
	.align		4
.L_3:
        /*0018*/ 	.byte	0x04, 0x2f
        /*001a*/ 	.short	(.L_5 - .L_4)
	.align		4
.L_4:
        /*001c*/ 	.word	index@(_Z19windowSumPrivatizedPKfPfii)
        /*0020*/ 	.word	0x00000018


	//----- nvinfo : EIATTR_FRAME_SIZE
	.align		4
.L_5:
        /*0024*/ 	.byte	0x04, 0x11
        /*0026*/ 	.short	(.L_7 - .L_6)
	.align		4
.L_6:
        /*0028*/ 	.word	index@(_Z19windowSumPrivatizedPKfPfii)
        /*002c*/ 	.word	0x00000000


	//----- nvinfo : EIATTR_REGCOUNT
	.align		4
.L_7:
        /*0030*/ 	.byte	0x04, 0x2f
        /*0032*/ 	.short	(.L_9 - .L_8)
	.align		4
.L_8:
        /*0034*/ 	.word	index@(_Z24windowSumPrivatizedFixedPKfPfii)
        /*0038*/ 	.word	0x0000001a


	//----- nvinfo : EIATTR_FRAME_SIZE
	.align		4
.L_9:
        /*003c*/ 	.byte	0x04, 0x11
        /*003e*/ 	.short	(.L_11 - .L_10)
	.align		4
.L_10:
        /*0040*/ 	.word	index@(_Z24windowSumPrivatizedFixedPKfPfii)
        /*0044*/ 	.word	0x00000000


	//----- nvinfo : EIATTR_MIN_STACK_SIZE
	.align		4
.L_11:
        /*0048*/ 	.byte	0x04, 0x12
        /*004a*/ 	.short	(.L_13 - .L_12)
	.align		4
.L_12:
        /*004c*/ 	.word	index@(_Z24windowSumPrivatizedFixedPKfPfii)
        /*0050*/ 	.word	0x00000000


	//----- nvinfo : EIATTR_MIN_STACK_SIZE
	.align		4
.L_13:
        /*0054*/ 	.byte	0x04, 0x12
        /*0056*/ 	.short	(.L_15 - .L_14)
	.align		4
.L_14:
        /*0058*/ 	.word	index@(_Z19windowSumPrivatizedPKfPfii)
        /*005c*/ 	.word	0x00000000


	//----- nvinfo : EIATTR_MIN_STACK_SIZE
	.align		4
.L_15:
        /*0060*/ 	.byte	0x04, 0x12
        /*0062*/ 	.short	(.L_17 - .L_16)
	.align		4
.L_16:
        /*0064*/ 	.word	index@(_Z15windowSumDirectPKfPfii)
        /*0068*/ 	.word	0x00000000
.L_17:


//--------------------- .nv.compat                --------------------------
	.section	.nv.compat,"",@"SHT_CUDA_COMPAT_INFO"
	.align	4
        /*0000*/ 	.byte	0x02, 0x09, 0x00, 0x00, 0x02, 0x02, 0x01, 0x00, 0x02, 0x05, 0x05, 0x00, 0x03, 0x07, 0x01, 0x01
        /*0010*/ 	.byte	0x02, 0x03, 0x00, 0x00, 0x02, 0x06, 0x01, 0x00, 0x04, 0x0b, 0x08, 0x00, 0x09, 0x00, 0x00, 0x00
        /*0020*/ 	.byte	0x00, 0x00, 0x00, 0x00


//--------------------- .nv.info._Z24windowSumPrivatizedFixedPKfPfii --------------------------
	.section	.nv.info._Z24windowSumPrivatizedFixedPKfPfii,"",@"SHT_CUDA_INFO"
	.sectionflags	@""
	.align	4


	//----- nvinfo : EIATTR_CUDA_API_VERSION
	.align		4
        /*0000*/ 	.byte	0x04, 0x37
        /*0002*/ 	.short	(.L_19 - .L_18)
.L_18:
        /*0004*/ 	.word	0x00000082


	//----- nvinfo : EIATTR_KPARAM_INFO
	.align		4
.L_19:
        /*0008*/ 	.byte	0x04, 0x17
        /*000a*/ 	.short	(.L_21 - .L_20)
.L_20:
        /*000c*/ 	.word	0x00000000
        /*0010*/ 	.short	0x0003
        /*0012*/ 	.short	0x0014
        /*0014*/ 	.byte	0x00, 0xf0, 0x11, 0x00


	//----- nvinfo : EIATTR_KPARAM_INFO
	.align		4
.L_21:
        /*0018*/ 	.byte	0x04, 0x17
        /*001a*/ 	.short	(.L_23 - .L_22)
.L_22:
        /*001c*/ 	.word	0x00000000
        /*0020*/ 	.short	0x0002
        /*0022*/ 	.short	0x0010
        /*0024*/ 	.byte	0x00, 0xf0, 0x11, 0x00


	//----- nvinfo : EIATTR_KPARAM_INFO
	.align		4
.L_23:
        /*0028*/ 	.byte	0x04, 0x17
        /*002a*/ 	.short	(.L_25 - .L_24)
.L_24:
        /*002c*/ 	.word	0x00000000
        /*0030*/ 	.short	0x0001
        /*0032*/ 	.short	0x0008
        /*0034*/ 	.byte	0x00, 0xf5, 0x21, 0x00


	//----- nvinfo : EIATTR_KPARAM_INFO
	.align		4
.L_25:
        /*0038*/ 	.byte	0x04, 0x17
        /*003a*/ 	.short	(.L_27 - .L_26)
.L_26:
        /*003c*/ 	.word	0x00000000
        /*0040*/ 	.short	0x0000
        /*0042*/ 	.short	0x0000
        /*0044*/ 	.byte	0x00, 0xf5, 0x21, 0x00


	//----- nvinfo : EIATTR_SPARSE_MMA_MASK
	.align		4
.L_27:
        /*0048*/ 	.byte	0x03, 0x50
        /*004a*/ 	.short	0x0000


	//----- nvinfo : EIATTR_MAXREG_COUNT
	.align		4
        /*004c*/ 	.byte	0x03, 0x1b
        /*004e*/ 	.short	0x00ff


	//----- nvinfo : EIATTR_NUM_BARRIERS
	.align		4
        /*0050*/ 	.byte	0x02, 0x4c
        /*0052*/ 	.byte	0x01
	.zero		1


	//----- nvinfo : EIATTR_MERCURY_ISA_VERSION
	.align		4
        /*0054*/ 	.byte	0x03, 0x5f
        /*0056*/ 	.short	0x0101


	//----- nvinfo : EIATTR_VRC_CTA_INIT_COUNT
	.align		4
        /*0058*/ 	.byte	0x02, 0x4a
	.zero		1
	.zero		1


	//----- nvinfo : EIATTR_EXIT_INSTR_OFFSETS
	.align		4
        /*005c*/ 	.byte	0x04, 0x1c
        /*005e*/ 	.short	(.L_29 - .L_28)


	//   ....[0]....
.L_28:
        /*0060*/ 	.word	0x00000280


	//   ....[1]....
        /*0064*/ 	.word	0x00000a20


	//----- nvinfo : EIATTR_CRS_STACK_SIZE
	.align		4
.L_29:
        /*0068*/ 	.byte	0x04, 0x1e
        /*006a*/ 	.short	(.L_31 - .L_30)
.L_30:
        /*006c*/ 	.word	0x00000000


	//----- nvinfo : EIATTR_CBANK_PARAM_SIZE
	.align		4
.L_31:
        /*0070*/ 	.byte	0x03, 0x19
        /*0072*/ 	.short	0x0018


	//----- nvinfo : EIATTR_PARAM_CBANK
	.align		4
        /*0074*/ 	.byte	0x04, 0x0a
        /*0076*/ 	.short	(.L_33 - .L_32)
	.align		4
.L_32:
        /*0078*/ 	.word	index@(.nv.constant0._Z24windowSumPrivatizedFixedPKfPfii)
        /*007c*/ 	.short	0x0380
        /*007e*/ 	.short	0x0018


	//----- nvinfo : EIATTR_SW_WAR
	.align		4
.L_33:
        /*0080*/ 	.byte	0x04, 0x36
        /*0082*/ 	.short	(.L_35 - .L_34)
.L_34:
        /*0084*/ 	.word	0x00000008
.L_35:


//--------------------- .nv.info._Z19windowSumPrivatizedPKfPfii --------------------------
	.section	.nv.info._Z19windowSumPrivatizedPKfPfii,"",@"SHT_CUDA_INFO"
	.sectionflags	@""
	.align	4


	//----- nvinfo : EIATTR_CUDA_API_VERSION
	.align		4
        /*0000*/ 	.byte	0x04, 0x37
        /*0002*/ 	.short	(.L_37 - .L_36)
.L_36:
        /*0004*/ 	.word	0x00000082


	//----- nvinfo : EIATTR_KPARAM_INFO
	.align		4
.L_37:
        /*0008*/ 	.byte	0x04, 0x17
        /*000a*/ 	.short	(.L_39 - .L_38)
.L_38:
        /*000c*/ 	.word	0x00000000
        /*0010*/ 	.short	0x0003
        /*0012*/ 	.short	0x0014
        /*0014*/ 	.byte	0x00, 0xf0, 0x11, 0x00


	//----- nvinfo : EIATTR_KPARAM_INFO
	.align		4
.L_39:
        /*0018*/ 	.byte	0x04, 0x17
        /*001a*/ 	.short	(.L_41 - .L_40)
.L_40:
        /*001c*/ 	.word	0x00000000
        /*0020*/ 	.short	0x0002
        /*0022*/ 	.short	0x0010
        /*0024*/ 	.byte	0x00, 0xf0, 0x11, 0x00


	//----- nvinfo : EIATTR_KPARAM_INFO
	.align		4
.L_41:
        /*0028*/ 	.byte	0x04, 0x17
        /*002a*/ 	.short	(.L_43 - .L_42)
.L_42:
        /*002c*/ 	.word	0x00000000
        /*0030*/ 	.short	0x0001
        /*0032*/ 	.short	0x0008
        /*0034*/ 	.byte	0x00, 0xf5, 0x21, 0x00


	//----- nvinfo : EIATTR_KPARAM_INFO
	.align		4
.L_43:
        /*0038*/ 	.byte	0x04, 0x17
        /*003a*/ 	.short	(.L_45 - .L_44)
.L_44:
        /*003c*/ 	.word	0x00000000
        /*0040*/ 	.short	0x0000
        /*0042*/ 	.short	0x0000
        /*0044*/ 	.byte	0x00, 0xf5, 0x21, 0x00


	//----- nvinfo : EIATTR_SPARSE_MMA_MASK
	.align		4
.L_45:
        /*0048*/ 	.byte	0x03, 0x50
        /*004a*/ 	.short	0x0000


	//----- nvinfo : EIATTR_MAXREG_COUNT
	.align		4
        /*004c*/ 	.byte	0x03, 0x1b
        /*004e*/ 	.short	0x00ff


	//----- nvinfo : EIATTR_NUM_BARRIERS
	.align		4
        /*0050*/ 	.byte	0x02, 0x4c
        /*0052*/ 	.byte	0x01
	.zero		1


	//----- nvinfo : EIATTR_MERCURY_ISA_VERSION
	.align		4
        /*0054*/ 	.byte	0x03, 0x5f
        /*0056*/ 	.short	0x0101


	//----- nvinfo : EIATTR_VRC_CTA_INIT_COUNT
	.align		4
        /*0058*/ 	.byte	0x02, 0x4a
	.zero		1
	.zero		1


	//----- nvinfo : EIATTR_EXIT_INSTR_OFFSETS
	.align		4
        /*005c*/ 	.byte	0x04, 0x1c
        /*005e*/ 	.short	(.L_47 - .L_46)


	//   ....[0]....
.L_46:
        /*0060*/ 	.word	0x00000420


	//   ....[1]....
        /*0064*/ 	.word	0x00000ba0


	//----- nvinfo : EIATTR_CRS_STACK_SIZE
	.align		4
.L_47:
        /*0068*/ 	.byte	0x04, 0x1e
        /*006a*/ 	.short	(.L_49 - .L_48)
.L_48:
        /*006c*/ 	.word	0x00000000


	//----- nvinfo : EIATTR_CBANK_PARAM_SIZE
	.align		4
.L_49:
        /*0070*/ 	.byte	0x03, 0x19
        /*0072*/ 	.short	0x0018


	//----- nvinfo : EIATTR_PARAM_CBANK
	.align		4
        /*0074*/ 	.byte	0x04, 0x0a
        /*0076*/ 	.short	(.L_51 - .L_50)
	.align		4
.L_50:
        /*0078*/ 	.word	index@(.nv.constant0._Z19windowSumPrivatizedPKfPfii)
        /*007c*/ 	.short	0x0380
        /*007e*/ 	.short	0x0018


	//----- nvinfo : EIATTR_SW_WAR
	.align		4
.L_51:
        /*0080*/ 	.byte	0x04, 0x36
        /*0082*/ 	.short	(.L_53 - .L_52)
.L_52:
        /*0084*/ 	.word	0x00000008
.L_53:


//--------------------- .nv.info._Z15windowSumDirectPKfPfii --------------------------
	.section	.nv.info._Z15windowSumDirectPKfPfii,"",@"SHT_CUDA_INFO"
	.sectionflags	@""
	.align	4


	//----- nvinfo : EIATTR_CUDA_API_VERSION
	.align		4
        /*0000*/ 	.byte	0x04, 0x37
        /*0002*/ 	.short	(.L_55 - .L_54)
.L_54:
        /*0004*/ 	.word	0x00000082


	//----- nvinfo : EIATTR_KPARAM_INFO
	.align		4
.L_55:
        /*0008*/ 	.byte	0x04, 0x17
        /*000a*/ 	.short	(.L_57 - .L_56)
.L_56:
        /*000c*/ 	.word	0x00000000
        /*0010*/ 	.short	0x0003
        /*0012*/ 	.short	0x0014
        /*0014*/ 	.byte	0x00, 0xf0, 0x11, 0x00


	//----- nvinfo : EIATTR_KPARAM_INFO
	.align		4
.L_57:
        /*0018*/ 	.byte	0x04, 0x17
        /*001a*/ 	.short	(.L_59 - .L_58)
.L_58:
        /*001c*/ 	.word	0x00000000
        /*0020*/ 	.short	0x0002
        /*0022*/ 	.short	0x0010
        /*0024*/ 	.byte	0x00, 0xf0, 0x11, 0x00


	//----- nvinfo : EIATTR_KPARAM_INFO
	.align		4
.L_59:
        /*0028*/ 	.byte	0x04, 0x17
        /*002a*/ 	.short	(.L_61 - .L_60)
.L_60:
        /*002c*/ 	.word	0x00000000
        /*0030*/ 	.short	0x0001
        /*0032*/ 	.short	0x0008
        /*0034*/ 	.byte	0x00, 0xf5, 0x21, 0x00


	//----- nvinfo : EIATTR_KPARAM_INFO
	.align		4
.L_61:
        /*0038*/ 	.byte	0x04, 0x17
        /*003a*/ 	.short	(.L_63 - .L_62)
.L_62:
        /*003c*/ 	.word	0x00000000
        /*0040*/ 	.short	0x0000
        /*0042*/ 	.short	0x0000
        /*0044*/ 	.byte	0x00, 0xf5, 0x21, 0x00


	//----- nvinfo : EIATTR_SPARSE_MMA_MASK
	.align		4
.L_63:
        /*0048*/ 	.byte	0x03, 0x50
        /*004a*/ 	.short	0x0000


	//----- nvinfo : EIATTR_MAXREG_COUNT
	.align		4
        /*004c*/ 	.byte	0x03, 0x1b
        /*004e*/ 	.short	0x00ff


	//----- nvinfo : EIATTR_MERCURY_ISA_VERSION
	.align		4
        /*0050*/ 	.byte	0x03, 0x5f
        /*0052*/ 	.short	0x0101


	//----- nvinfo : EIATTR_VRC_CTA_INIT_COUNT
	.align		4
        /*0054*/ 	.byte	0x02, 0x4a
	.zero		1
	.zero		1


	//----- nvinfo : EIATTR_EXIT_INSTR_OFFSETS
	.align		4
        /*0058*/ 	.byte	0x04, 0x1c
        /*005a*/ 	.short	(.L_65 - .L_64)


	//   ....[0]....
.L_64:
        /*005c*/ 	.word	0x00000080


	//   ....[1]....
        /*0060*/ 	.word	0x00001050


	//----- nvinfo : EIATTR_CBANK_PARAM_SIZE
	.align		4
.L_65:
        /*0064*/ 	.byte	0x03, 0x19
        /*0066*/ 	.short	0x0018


	//----- nvinfo : EIATTR_PARAM_CBANK
	.align		4
        /*0068*/ 	.byte	0x04, 0x0a
        /*006a*/ 	.short	(.L_67 - .L_66)
	.align		4
.L_66:
        /*006c*/ 	.word	index@(.nv.constant0._Z15windowSumDirectPKfPfii)
        /*0070*/ 	.short	0x0380
        /*0072*/ 	.short	0x0018


	//----- nvinfo : EIATTR_SW_WAR
	.align		4
.L_67:
        /*0074*/ 	.byte	0x04, 0x36
        /*0076*/ 	.short	(.L_69 - .L_68)
.L_68:
        /*0078*/ 	.word	0x00000008
.L_69:


//--------------------- .nv.callgraph             --------------------------
	.section	.nv.callgraph,"",@"SHT_CUDA_CALLGRAPH"
	.align	4
	.sectionentsize	8
	.align		4
        /*0000*/ 	.word	0x00000000
	.align		4
        /*0004*/ 	.word	0xffffffff
	.align		4
        /*0008*/ 	.word	0x00000000
	.align		4
        /*000c*/ 	.word	0xfffffffe
	.align		4
        /*0010*/ 	.word	0x00000000
	.align		4
        /*0014*/ 	.word	0xfffffffd
	.align		4
        /*0018*/ 	.word	0x00000000
	.align		4
        /*001c*/ 	.word	0xfffffffc


//--------------------- .text._Z24windowSumPrivatizedFixedPKfPfii --------------------------
	.section	.text._Z24windowSumPrivatizedFixedPKfPfii,"ax",@progbits
	.align	128
        .global         _Z24windowSumPrivatizedFixedPKfPfii
        .type           _Z24windowSumPrivatizedFixedPKfPfii,@function
        .size           _Z24windowSumPrivatizedFixedPKfPfii,(.L_x_32 - _Z24windowSumPrivatizedFixedPKfPfii)
        .other          _Z24windowSumPrivatizedFixedPKfPfii,@"STO_CUDA_ENTRY STV_DEFAULT"
_Z24windowSumPrivatizedFixedPKfPfii:
.text._Z24windowSumPrivatizedFixedPKfPfii:
[----:B------:R-:W-:Y:S08]  /*0000*/  LDC R1, c[0x0][0x37c] ;  /* 0x0000df00ff017b82 */ /* 0x000ff00000000800 */
[----:B------:R-:W0:Y:S01]  /*0010*/  LDC R3, c[0x0][0x394] ;  /* 0x0000e500ff037b82 */ /* 0x000e220000000800 */
[----:B------:R-:W1:Y:S01]  /*0020*/  S2R R2, SR_TID.X ;  /* 0x0000000000027919 */ /* 0x000e620000002100 */
[----:B------:R-:W2:Y:S01]  /*0030*/  LDCU UR5, c[0x0][0x360] ;  /* 0x00006c00ff0577ac */ /* 0x000ea20008000800 */
[----:B------:R-:W-:Y:S01]  /*0040*/  BSSY.RECONVERGENT B0, `(.L_x_0) ;  /* 0x0000020000007945 */ /* 0x000fe20003800200 */
[----:B------:R-:W3:Y:S04]  /*0050*/  LDCU.64 UR6, c[0x0][0x358] ;  /* 0x00006b00ff0677ac */ /* 0x000ee80008000a00 */
[----:B------:R-:W4:Y:S01]  /*0060*/  S2UR UR4, SR_CTAID.X ;  /* 0x00000000000479c3 */ /* 0x000f220000002500 */
[----:B0-----:R-:W-:-:S04]  /*0070*/  LEA.HI R3, R3, R3, RZ, 0x1 ;  /* 0x0000000303037211 */ /* 0x001fc800078f08ff */
[----:B------:R-:W-:Y:S02]  /*0080*/  LOP3.LUT R0, R3, 0xfffffffe, RZ, 0xc0, !PT ;  /* 0xfffffffe03007812 */ /* 0x000fe400078ec0ff */
[----:B------:R-:W-:Y:S02]  /*0090*/  SHF.R.S32.HI R3, RZ, 0x1, R3 ;  /* 0x00000001ff037819 */ /* 0x000fe40000011403 */
[----:B--2---:R-:W-:Y:S01]  /*00a0*/  IADD3 R9, PT, PT, R0, UR5, RZ ;  /* 0x0000000500097c10 */ /* 0x004fe2000fffe0ff */
[----:B----4-:R-:W-:-:S03]  /*00b0*/  UIMAD UR4, UR4, UR5, URZ ;  /* 0x00000005040472a4 */ /* 0x010fc6000f8e02ff */
[----:B-1----:R-:W-:-:S03]  /*00c0*/  ISETP.GE.AND P0, PT, R2, R9, PT ;  /* 0x000000090200720c */ /* 0x002fc60003f06270 */
[----:B------:R-:W-:-:S10]  /*00d0*/  VIADD R0, R2, UR4 ;  /* 0x0000000402007c36 */ /* 0x000fd40008000000 */
[----:B---3--:R-:W-:Y:S05]  /*00e0*/  @P0 BRA `(.L_x_1) ;  /* 0x0000000000540947 */ /* 0x008fea0003800000 */
[----:B------:R-:W0:Y:S01]  /*00f0*/  S2R R11, SR_CgaCtaId ;  /* 0x00000000000b7919 */ /* 0x000e220000008800 */
[----:B------:R-:W1:Y:S01]  /*0100*/  LDC R12, c[0x0][0x390] ;  /* 0x0000e400ff0c7b82 */ /* 0x000e620000000800 */
[----:B------:R-:W-:Y:S02]  /*0110*/  MOV R6, 0x400 ;  /* 0x0000040000067802 */ /* 0x000fe40000000f00 */
[----:B------:R-:W-:Y:S02]  /*0120*/  IADD3 R8, PT, PT, -R3, UR4, RZ ;  /* 0x0000000403087c10 */ /* 0x000fe4000fffe1ff */
[----:B------:R-:W-:-:S03]  /*0130*/  MOV R10, R2 ;  /* 0x00000002000a7202 */ /* 0x000fc60000000f00 */
[----:B------:R-:W2:Y:S01]  /*0140*/  LDC.64 R4, c[0x0][0x380] ;  /* 0x0000e000ff047b82 */ /* 0x000ea20000000a00 */
[----:B0-----:R-:W-:-:S07]  /*0150*/  LEA R11, R11, R6, 0x18 ;  /* 0x000000060b0b7211 */ /* 0x001fce00078ec0ff */
.L_x_4:
[----:B0-----:R-:W-:Y:S01]  /*0160*/  IMAD.IADD R7, R8, 0x1, R10 ;  /* 0x0000000108077824 */ /* 0x001fe200078e020a */
[----:B------:R-:W-:Y:S01]  /*0170*/  BSSY.RECONVERGENT B1, `(.L_x_2) ;  /* 0x0000008000017945 */ /* 0x000fe20003800200 */
[----:B------:R-:W-:Y:S01]  /*0180*/  LEA R13, R10, R11, 0x2 ;  /* 0x0000000b0a0d7211 */ /* 0x000fe200078e10ff */
[----:B------:R-:W-:Y:S02]  /*0190*/  IMAD.MOV.U32 R6, RZ, RZ, RZ ;  /* 0x000000ffff067224 */ /* 0x000fe400078e00ff */
[----:B-1----:R-:W-:-:S04]  /*01a0*/  ISETP.GE.AND P0, PT, R7, R12, PT ;  /* 0x0000000c0700720c */ /* 0x002fc80003f06270 */
[----:B------:R-:W-:-:S13]  /*01b0*/  ISETP.LT.OR P0, PT, R7, RZ, P0 ;  /* 0x000000ff0700720c */ /* 0x000fda0000701670 */
[----:B------:R-:W-:Y:S05]  /*01c0*/  @P0 BRA `(.L_x_3) ;  /* 0x0000000000080947 */ /* 0x000fea0003800000 */
[----:B--2---:R-:W-:-:S06]  /*01d0*/  IMAD.WIDE.U32 R6, R7, 0x4, R4 ;  /* 0x0000000407067825 */ /* 0x004fcc00078e0004 */
[----:B------:R0:W5:Y:S02]  /*01e0*/  LDG.E R6, desc[UR6][R6.64] ;  /* 0x0000000606067981 */ /* 0x000164000c1e1900 */
.L_x_3:
[----:B------:R-:W-:Y:S05]  /*01f0*/  BSYNC.RECONVERGENT B1 ;  /* 0x0000000000017941 */ /* 0x000fea0003800200 */
.L_x_2:
[----:B-----5:R3:W-:Y:S01]  /*0200*/  STS [R13], R6 ;  /* 0x000000060d007388 */ /* 0x0207e20000000800 */
[----:B------:R-:W-:-:S04]  /*0210*/  IADD3 R10, PT, PT, R10, UR5, RZ ;  /* 0x000000050a0a7c10 */ /* 0x000fc8000fffe0ff */
[----:B------:R-:W-:-:S13]  /*0220*/  ISETP.GE.AND P0, PT, R10, R9, PT ;  /* 0x000000090a00720c */ /* 0x000fda0003f06270 */
[----:B---3--:R-:W-:Y:S05]  /*0230*/  @!P0 BRA `(.L_x_4) ;  /* 0xfffffffc00c88947 */ /* 0x008fea000383ffff */
.L_x_1:
[----:B------:R-:W-:Y:S05]  /*0240*/  BSYNC.RECONVERGENT B0 ;  /* 0x0000000000007941 */ /* 0x000fea0003800200 */
.L_x_0:
[----:B------:R-:W1:Y:S01]  /*0250*/  LDCU UR8, c[0x0][0x390] ;  /* 0x00007200ff0877ac */ /* 0x000e620008000800 */
[----:B------:R-:W-:Y:S01]  /*0260*/  BAR.SYNC.DEFER_BLOCKING 0x0 ;  /* 0x0000000000007b1d */ /* 0x000fe20000010000 */
[----:B-1----:R-:W-:-:S13]  /*0270*/  ISETP.GE.AND P0, PT, R0, UR8, PT ;  /* 0x0000000800007c0c */ /* 0x002fda000bf06270 */
[----:B------:R-:W-:Y:S05]  /*0280*/  @P0 EXIT ;  /* 0x000000000000094d */ /* 0x000fea0003800000 */
[----:B------:R-:W1:Y:S01]  /*0290*/  LDCU UR4, c[0x0][0x394] ;  /* 0x00007280ff0477ac */ /* 0x000e620008000800 */
[----:B------:R-:W-:Y:S01]  /*02a0*/  IMAD.MOV.U32 R11, RZ, RZ, RZ ;  /* 0x000000ffff0b7224 */ /* 0x000fe200078e00ff */
[----:B-1----:R-:W-:-:S09]  /*02b0*/  UISETP.GE.AND UP0, UPT, UR4, -0x1, UPT ;  /* 0xffffffff0400788c */ /* 0x002fd2000bf06270 */
[----:B------:R-:W-:Y:S05]  /*02c0*/  BRA.U !UP0, `(.L_x_5) ;  /* 0x0000000508c87547 */ /* 0x000fea000b800000 */
[----:B--2---:R-:W-:Y:S01]  /*02d0*/  IABS R4, R3 ;  /* 0x0000000300047213 */ /* 0x004fe20000000000 */
[----:B------:R-:W-:-:S03]  /*02e0*/  IMAD.MOV.U32 R11, RZ, RZ, RZ ;  /* 0x000000ffff0b7224 */ /* 0x000fc600078e00ff */
[----:B------:R-:W-:-:S04]  /*02f0*/  IADD3 R5, PT, PT, R3, R4, RZ ;  /* 0x0000000403057210 */ /* 0x000fc80007ffe0ff */
[C---:B------:R-:W-:Y:S01]  /*0300*/  ISETP.GE.U32.AND P1, PT, R5.reuse, 0xf, PT ;  /* 0x0000000f0500780c */ /* 0x040fe20003f26070 */
[----:B------:R-:W-:Y:S01]  /*0310*/  VIADD R4, R5, 0x1 ;  /* 0x0000000105047836 */ /* 0x000fe20000000000 */
[----:B------:R-:W-:-:S04]  /*0320*/  IADD3 R5, PT, PT, -R3, RZ, RZ ;  /* 0x000000ff03057210 */ /* 0x000fc80007ffe1ff */
[----:B------:R-:W-:-:S04]  /*0330*/  LOP3.LUT R17, R4, 0xf, RZ, 0xc0, !PT ;  /* 0x0000000f04117812 */ /* 0x000fc800078ec0ff */
[----:B------:R-:W-:-:S03]  /*0340*/  ISETP.NE.AND P0, PT, R17, RZ, PT ;  /* 0x000000ff1100720c */ /* 0x000fc60003f05270 */
[----:B------:R-:W-:Y:S10]  /*0350*/  @!P1 BRA `(.L_x_6) ;  /* 0x0000000000b49947 */ /* 0x000ff40003800000 */
[----:B------:R-:W1:Y:S01]  /*0360*/  S2UR UR5, SR_CgaCtaId ;  /* 0x00000000000579c3 */ /* 0x000e620000008800 */
[----:B------:R-:W-:Y:S01]  /*0370*/  UMOV UR4, 0x400 ;  /* 0x0000040000047882 */ /* 0x000fe20000000000 */
[----:B------:R-:W-:Y:S01]  /*0380*/  LOP3.LUT R6, R4, 0xfffffff0, RZ, 0xc0, !PT ;  /* 0xfffffff004067812 */ /* 0x000fe200078ec0ff */
[----:B------:R-:W-:-:S04]  /*0390*/  HFMA2 R11, -RZ, RZ, 0, 0 ;  /* 0x00000000ff0b7431 */ /* 0x000fc800000001ff */
[----:B------:R-:W-:Y:S01]  /*03a0*/  IMAD.MOV R6, RZ, RZ, -R6 ;  /* 0x000000ffff067224 */ /* 0x000fe200078e0a06 */
[----:B-1----:R-:W-:-:S06]  /*03b0*/  ULEA UR4, UR5, UR4, 0x18 ;  /* 0x0000000405047291 */ /* 0x002fcc000f8ec0ff */
[----:B0-----:R-:W-:-:S04]  /*03c0*/  LEA R7, R2, UR4, 0x2 ;  /* 0x0000000402077c11 */ /* 0x001fc8000f8e10ff */
[----:B------:R-:W-:-:S07]  /*03d0*/  IADD3 R7, PT, PT, R7, 0x20, RZ ;  /* 0x0000002007077810 */ /* 0x000fce0007ffe0ff */
.L_x_7:
[----:B------:R-:W0:Y:S01]  /*03e0*/  LDS R12, [R7+-0x20] ;  /* 0xffffe000070c7984 */ /* 0x000e220000000800 */
[----:B------:R-:W-:Y:S01]  /*03f0*/  VIADD R6, R6, 0x10 ;  /* 0x0000001006067836 */ /* 0x000fe20000000000 */
[----:B------:R-:W-:Y:S02]  /*0400*/  IADD3 R5, PT, PT, R5, 0x10, RZ ;  /* 0x0000001005057810 */ /* 0x000fe40007ffe0ff */
[----:B------:R-:W1:Y:S02]  /*0410*/  LDS R15, [R7+-0x1c] ;  /* 0xffffe400070f7984 */ /* 0x000e640000000800 */
[----:B------:R-:W-:Y:S02]  /*0420*/  ISETP.NE.AND P1, PT, R6, RZ, PT ;  /* 0x000000ff0600720c */ /* 0x000fe40003f25270 */
[----:B------:R-:W2:Y:S04]  /*0430*/  LDS R14, [R7+-0x18] ;  /* 0xffffe800070e7984 */ /* 0x000ea80000000800 */
[----:B------:R-:W3:Y:S04]  /*0440*/  LDS R16, [R7+-0x14] ;  /* 0xffffec0007107984 */ /* 0x000ee80000000800 */
[----:B------:R-:W4:Y:S04]  /*0450*/  LDS R19, [R7+-0x10] ;  /* 0xfffff00007137984 */ /* 0x000f280000000800 */
[----:B------:R-:W5:Y:S04]  /*0460*/  LDS R21, [R7+-0xc] ;  /* 0xfffff40007157984 */ /* 0x000f680000000800 */
[----:B------:R-:W5:Y:S04]  /*0470*/  LDS R13, [R7+-0x8] ;  /* 0xfffff800070d7984 */ /* 0x000f680000000800 */
[----:B------:R-:W5:Y:S04]  /*0480*/  LDS R10, [R7+-0x4] ;  /* 0xfffffc00070a7984 */ /* 0x000f680000000800 */
[----:B------:R-:W5:Y:S04]  /*0490*/  LDS R9, [R7] ;  /* 0x0000000007097984 */ /* 0x000f680000000800 */
[----:B------:R-:W5:Y:S01]  /*04a0*/  LDS R8, [R7+0x4] ;  /* 0x0000040007087984 */ /* 0x000f620000000800 */
[----:B0-----:R-:W-:-:S03]  /*04b0*/  FADD R12, R12, R11 ;  /* 0x0000000b0c0c7221 */ /* 0x001fc60000000000 */
[----:B------:R-:W0:Y:S01]  /*04c0*/  LDS R11, [R7+0x8] ;  /* 0x00000800070b7984 */ /* 0x000e220000000800 */
[----:B-1----:R-:W-:-:S03]  /*04d0*/  FADD R15, R12, R15 ;  /* 0x0000000f0c0f7221 */ /* 0x002fc60000000000 */
[----:B------:R-:W1:Y:S01]  /*04e0*/  LDS R12, [R7+0xc] ;  /* 0x00000c00070c7984 */ /* 0x000e620000000800 */
[----:B--2---:R-:W-:-:S03]  /*04f0*/  FADD R15, R15, R14 ;  /* 0x0000000e0f0f7221 */ /* 0x004fc60000000000 */
[----:B------:R-:W2:Y:S01]  /*0500*/  LDS R14, [R7+0x10] ;  /* 0x00001000070e7984 */ /* 0x000ea20000000800 */
[----:B---3--:R-:W-:-:S03]  /*0510*/  FADD R16, R15, R16 ;  /* 0x000000100f107221 */ /* 0x008fc60000000000 */
[----:B------:R-:W3:Y:S01]  /*0520*/  LDS R15, [R7+0x14] ;  /* 0x00001400070f7984 */ /* 0x000ee20000000800 */
[----:B----4-:R-:W-:-:S03]  /*0530*/  FADD R16, R16, R19 ;  /* 0x0000001310107221 */ /* 0x010fc60000000000 */
[----:B------:R-:W4:Y:S01]  /*0540*/  LDS R19, [R7+0x18] ;  /* 0x0000180007137984 */ /* 0x000f220000000800 */
[----:B-----5:R-:W-:-:S03]  /*0550*/  FADD R16, R16, R21 ;  /* 0x0000001510107221 */ /* 0x020fc60000000000 */
[----:B------:R5:W4:Y:S01]  /*0560*/  LDS R21, [R7+0x1c] ;  /* 0x00001c0007157984 */ /* 0x000b220000000800 */
[----:B------:R-:W-:-:S04]  /*0570*/  FADD R13, R16, R13 ;  /* 0x0000000d100d7221 */ /* 0x000fc80000000000 */
[----:B------:R-:W-:Y:S01]  /*0580*/  FADD R10, R13, R10 ;  /* 0x0000000a0d0a7221 */ /* 0x000fe20000000000 */
[----:B-----5:R-:W-:-:S03]  /*0590*/  VIADD R7, R7, 0x40 ;  /* 0x0000004007077836 */ /* 0x020fc60000000000 */
[----:B------:R-:W-:-:S04]  /*05a0*/  FADD R9, R10, R9 ;  /* 0x000000090a097221 */ /* 0x000fc80000000000 */
[----:B------:R-:W-:-:S04]  /*05b0*/  FADD R8, R9, R8 ;  /* 0x0000000809087221 */ /* 0x000fc80000000000 */
[----:B0-----:R-:W-:-:S04]  /*05c0*/  FADD R11, R8, R11 ;  /* 0x0000000b080b7221 */ /* 0x001fc80000000000 */
[----:B-1----:R-:W-:-:S04]  /*05d0*/  FADD R11, R11, R12 ;  /* 0x0000000c0b0b7221 */ /* 0x002fc80000000000 */
[----:B--2---:R-:W-:-:S04]  /*05e0*/  FADD R14, R11, R14 ;  /* 0x0000000e0b0e7221 */ /* 0x004fc80000000000 */
[----:B---3--:R-:W-:-:S04]  /*05f0*/  FADD R14, R14, R15 ;  /* 0x0000000f0e0e7221 */ /* 0x008fc80000000000 */
[----:B----4-:R-:W-:-:S04]  /*0600*/  FADD R14, R14, R19 ;  /* 0x000000130e0e7221 */ /* 0x010fc80000000000 */
[----:B------:R-:W-:Y:S01]  /*0610*/  FADD R11, R14, R21 ;  /* 0x000000150e0b7221 */ /* 0x000fe20000000000 */
[----:B------:R-:W-:Y:S06]  /*0620*/  @P1 BRA `(.L_x_7) ;  /* 0xfffffffc006c1947 */ /* 0x000fec000383ffff */
.L_x_6:
[----:B------:R-:W-:Y:S01]  /*0630*/  IADD3 R6, PT, PT, R3, R2, RZ ;  /* 0x0000000203067210 */ /* 0x000fe20007ffe0ff */
[----:B------:R-:W-:Y:S06]  /*0640*/  @!P0 BRA `(.L_x_5) ;  /* 0x0000000000e88947 */ /* 0x000fec0003800000 */
[----:B------:R-:W-:Y:S02]  /*0650*/  ISETP.GE.U32.AND P0, PT, R17, 0x8, PT ;  /* 0x000000081100780c */ /* 0x000fe40003f06070 */
[----:B------:R-:W-:-:S04]  /*0660*/  LOP3.LUT R10, R4, 0x7, RZ, 0xc0, !PT ;  /* 0x00000007040a7812 */ /* 0x000fc800078ec0ff */
[----:B------:R-:W-:-:S07]  /*0670*/  ISETP.NE.AND P1, PT, R10, RZ, PT ;  /* 0x000000ff0a00720c */ /* 0x000fce0003f25270 */
[----:B------:R-:W-:Y:S06]  /*0680*/  @!P0 BRA `(.L_x_8) ;  /* 0x0000000000588947 */ /* 0x000fec0003800000 */
[----:B------:R-:W1:Y:S01]  /*0690*/  S2UR UR5, SR_CgaCtaId ;  /* 0x00000000000579c3 */ /* 0x000e620000008800 */
[----:B------:R-:W-:Y:S01]  /*06a0*/  UMOV UR4, 0x400 ;  /* 0x0000040000047882 */ /* 0x000fe20000000000 */
[----:B0-----:R-:W-:Y:S01]  /*06b0*/  IMAD.IADD R7, R6, 0x1, R5 ;  /* 0x0000000106077824 */ /* 0x001fe200078e0205 */
[----:B------:R-:W-:Y:S01]  /*06c0*/  IADD3 R5, PT, PT, R5, 0x8, RZ ;  /* 0x0000000805057810 */ /* 0x000fe20007ffe0ff */
[----:B-1----:R-:W-:-:S06]  /*06d0*/  ULEA UR4, UR5, UR4, 0x18 ;  /* 0x0000000405047291 */ /* 0x002fcc000f8ec0ff */
[----:B------:R-:W-:-:S05]  /*06e0*/  LEA R7, R7, UR4, 0x2 ;  /* 0x0000000407077c11 */ /* 0x000fca000f8e10ff */
[----:B------:R-:W0:Y:S04]  /*06f0*/  LDS R8, [R7] ;  /* 0x0000000007087984 */ /* 0x000e280000000800 */
[----:B------:R-:W1:Y:S04]  /*0700*/  LDS R9, [R7+0x4] ;  /* 0x0000040007097984 */ /* 0x000e680000000800 */
[----:B------:R-:W2:Y:S04]  /*0710*/  LDS R13, [R7+0x8] ;  /* 0x00000800070d7984 */ /* 0x000ea80000000800 */
[----:B------:R-:W3:Y:S04]  /*0720*/  LDS R15, [R7+0xc] ;  /* 0x00000c00070f7984 */ /* 0x000ee80000000800 */
[----:B------:R-:W4:Y:S04]  /*0730*/  LDS R17, [R7+0x10] ;  /* 0x0000100007117984 */ /* 0x000f280000000800 */
[----:B------:R-:W5:Y:S04]  /*0740*/  LDS R19, [R7+0x14] ;  /* 0x0000140007137984 */ /* 0x000f680000000800 */
[----:B------:R-:W5:Y:S04]  /*0750*/  LDS R21, [R7+0x18] ;  /* 0x0000180007157984 */ /* 0x000f680000000800 */
[----:B------:R-:W5:Y:S01]  /*0760*/  LDS R23, [R7+0x1c] ;  /* 0x00001c0007177984 */ /* 0x000f620000000800 */
[----:B0-----:R-:W-:-:S04]  /*0770*/  FADD R8, R11, R8 ;  /* 0x000000080b087221 */ /* 0x001fc80000000000 */
[----:B-1----:R-:W-:-:S04]  /*0780*/  FADD R8, R8, R9 ;  /* 0x0000000908087221 */ /* 0x002fc80000000000 */
[----:B--2---:R-:W-:-:S04]  /*0790*/  FADD R8, R8, R13 ;  /* 0x0000000d08087221 */ /* 0x004fc80000000000 */
[----:B---3--:R-:W-:-:S04]  /*07a0*/  FADD R8, R8, R15 ;  /* 0x0000000f08087221 */ /* 0x008fc80000000000 */
[----:B----4-:R-:W-:-:S04]  /*07b0*/  FADD R8, R8, R17 ;  /* 0x0000001108087221 */ /* 0x010fc80000000000 */
[----:B-----5:R-:W-:-:S04]  /*07c0*/  FADD R8, R8, R19 ;  /* 0x0000001308087221 */ /* 0x020fc80000000000 */
[----:B------:R-:W-:-:S04]  /*07d0*/  FADD R8, R8, R21 ;  /* 0x0000001508087221 */ /* 0x000fc80000000000 */
[----:B------:R-:W-:-:S07]  /*07e0*/  FADD R11, R8, R23 ;  /* 0x00000017080b7221 */ /* 0x000fce0000000000 */
.L_x_8:
[----:B------:R-:W-:Y:S05]  /*07f0*/  @!P1 BRA `(.L_x_5) ;  /* 0x00000000007c9947 */ /* 0x000fea0003800000 */
[----:B------:R-:W-:Y:S02]  /*0800*/  ISETP.GE.U32.AND P0, PT, R10, 0x4, PT ;  /* 0x000000040a00780c */ /* 0x000fe40003f06070 */
[----:B------:R-:W-:-:S04]  /*0810*/  LOP3.LUT R4, R4, 0x3, RZ, 0xc0, !PT ;  /* 0x0000000304047812 */ /* 0x000fc800078ec0ff */
[----:B------:R-:W-:-:S07]  /*0820*/  ISETP.NE.AND P1, PT, R4, RZ, PT ;  /* 0x000000ff0400720c */ /* 0x000fce0003f25270 */
[----:B------:R-:W-:Y:S06]  /*0830*/  @!P0 BRA `(.L_x_9) ;  /* 0x0000000000388947 */ /* 0x000fec0003800000 */
[----:B------:R-:W1:Y:S01]  /*0840*/  S2UR UR5, SR_CgaCtaId ;  /* 0x00000000000579c3 */ /* 0x000e620000008800 */
[----:B------:R-:W-:Y:S01]  /*0850*/  UMOV UR4, 0x400 ;  /* 0x0000040000047882 */ /* 0x000fe20000000000 */
[----:B------:R-:W-:Y:S01]  /*0860*/  IMAD.IADD R6, R6, 0x1, R5 ;  /* 0x0000000106067824 */ /* 0x000fe200078e0205 */
[----:B------:R-:W-:Y:S01]  /*0870*/  IADD3 R5, PT, PT, R5, 0x4, RZ ;  /* 0x0000000405057810 */ /* 0x000fe20007ffe0ff */
[----:B-1----:R-:W-:-:S06]  /*0880*/  ULEA UR4, UR5, UR4, 0x18 ;  /* 0x0000000405047291 */ /* 0x002fcc000f8ec0ff */
[----:B------:R-:W-:-:S05]  /*0890*/  LEA R6, R6, UR4, 0x2 ;  /* 0x0000000406067c11 */ /* 0x000fca000f8e10ff */
[----:B------:R-:W1:Y:S04]  /*08a0*/  LDS R8, [R6] ;  /* 0x0000000006087984 */ /* 0x000e680000000800 */
[----:B0-----:R-:W0:Y:S04]  /*08b0*/  LDS R7, [R6+0x4] ;  /* 0x0000040006077984 */ /* 0x001e280000000800 */
[----:B------:R-:W2:Y:S04]  /*08c0*/  LDS R10, [R6+0x8] ;  /* 0x00000800060a7984 */ /* 0x000ea80000000800 */
[----:B------:R-:W3:Y:S01]  /*08d0*/  LDS R12, [R6+0xc] ;  /* 0x00000c00060c7984 */ /* 0x000ee20000000800 */
[----:B-1----:R-:W-:-:S04]  /*08e0*/  FADD R8, R11, R8 ;  /* 0x000000080b087221 */ /* 0x002fc80000000000 */
[----:B0-----:R-:W-:-:S04]  /*08f0*/  FADD R7, R8, R7 ;  /* 0x0000000708077221 */ /* 0x001fc80000000000 */
[----:B--2---:R-:W-:-:S04]  /*0900*/  FADD R7, R7, R10 ;  /* 0x0000000a07077221 */ /* 0x004fc80000000000 */
[----:B---3--:R-:W-:-:S07]  /*0910*/  FADD R11, R7, R12 ;  /* 0x0000000c070b7221 */ /* 0x008fce0000000000 */
.L_x_9:
[----:B------:R-:W-:Y:S05]  /*0920*/  @!P1 BRA `(.L_x_5) ;  /* 0x0000000000309947 */ /* 0x000fea0003800000 */
[----:B------:R-:W1:Y:S01]  /*0930*/  S2UR UR5, SR_CgaCtaId ;  /* 0x00000000000579c3 */ /* 0x000e620000008800 */
[----:B------:R-:W-:Y:S01]  /*0940*/  UMOV UR4, 0x400 ;  /* 0x0000040000047882 */ /* 0x000fe20000000000 */
[----:B------:R-:W-:Y:S01]  /*0950*/  IADD3 R2, PT, PT, R3, R2, R5 ;  /* 0x0000000203027210 */ /* 0x000fe20007ffe005 */
[----:B------:R-:W-:Y:S01]  /*0960*/  IMAD.MOV R4, RZ, RZ, -R4 ;  /* 0x000000ffff047224 */ /* 0x000fe200078e0a04 */
[----:B-1----:R-:W-:-:S06]  /*0970*/  ULEA UR4, UR5, UR4, 0x18 ;  /* 0x0000000405047291 */ /* 0x002fcc000f8ec0ff */
[----:B------:R-:W-:-:S07]  /*0980*/  LEA R2, R2, UR4, 0x2 ;  /* 0x0000000402027c11 */ /* 0x000fce000f8e10ff */
.L_x_10:
[----:B------:R1:W2:Y:S01]  /*0990*/  LDS R6, [R2] ;  /* 0x0000000002067984 */ /* 0x0002a20000000800 */
[----:B------:R-:W-:-:S04]  /*09a0*/  IADD3 R4, PT, PT, R4, 0x1, RZ ;  /* 0x0000000104047810 */ /* 0x000fc80007ffe0ff */
[----:B------:R-:W-:Y:S02]  /*09b0*/  ISETP.NE.AND P0, PT, R4, RZ, PT ;  /* 0x000000ff0400720c */ /* 0x000fe40003f05270 */
[----:B-1----:R-:W-:Y:S01]  /*09c0*/  IADD3 R2, PT, PT, R2, 0x4, RZ ;  /* 0x0000000402027810 */ /* 0x002fe20007ffe0ff */
[----:B--2---:R-:W-:-:S10]  /*09d0*/  FADD R11, R6, R11 ;  /* 0x0000000b060b7221 */ /* 0x004fd40000000000 */
[----:B------:R-:W-:Y:S05]  /*09e0*/  @P0 BRA `(.L_x_10) ;  /* 0xfffffffc00e80947 */ /* 0x000fea000383ffff */
.L_x_5:
[----:B------:R-:W1:Y:S02]  /*09f0*/  LDC.64 R2, c[0x0][0x388] ;  /* 0x0000e200ff027b82 */ /* 0x000e640000000a00 */
[----:B-1----:R-:W-:-:S05]  /*0a00*/  IMAD.WIDE R2, R0, 0x4, R2 ;  /* 0x0000000400027825 */ /* 0x002fca00078e0202 */
[----:B------:R-:W-:Y:S01]  /*0a10*/  STG.E desc[UR6][R2.64], R11 ;  /* 0x0000000b02007986 */ /* 0x000fe2000c101906 */
[----:B------:R-:W-:Y:S05]  /*0a20*/  EXIT ;  /* 0x000000000000794d */ /* 0x000fea0003800000 */
.L_x_11:
[----:B------:R-:W-:-:S00]  /*0a30*/  BRA `(.L_x_11) ;  /* 0xfffffffc00fc7947 */ /* 0x000fc0000383ffff */
[----:B------:R-:W-:-:S00]  /*0a40*/  NOP ;  /* 0x0000000000007918 */ /* 0x000fc00000000000 */
        /* <DEDUP_REMOVED lines=11> */
.L_x_32:


//--------------------- .text._Z19windowSumPrivatizedPKfPfii --------------------------
	.section	.text._Z19windowSumPrivatizedPKfPfii,"ax",@progbits
	.align	128
        .global         _Z19windowSumPrivatizedPKfPfii
        .type           _Z19windowSumPrivatizedPKfPfii,@function
        .size           _Z19windowSumPrivatizedPKfPfii,(.L_x_33 - _Z19windowSumPrivatizedPKfPfii)
        .other          _Z19windowSumPrivatizedPKfPfii,@"STO_CUDA_ENTRY STV_DEFAULT"
_Z19windowSumPrivatizedPKfPfii:
.text._Z19windowSumPrivatizedPKfPfii:
[----:B------:R-:W-:Y:S01]  /*0000*/  LDC R1, c[0x0][0x37c] ;  /* 0x0000df00ff017b82 */ /* 0x000fe20000000800 */
[----:B------:R-:W0:Y:S07]  /*0010*/  S2R R0, SR_TID.X ;  /* 0x0000000000007919 */ /* 0x000e2e0000002100 */
[----:B------:R-:W1:Y:S01]  /*0020*/  S2UR UR4, SR_CTAID.X ;  /* 0x00000000000479c3 */ /* 0x000e620000002500 */
[----:B------:R-:W1:Y:S01]  /*0030*/  LDCU UR7, c[0x0][0x360] ;  /* 0x00006c00ff0777ac */ /* 0x000e620008000800 */
[----:B------:R-:W2:Y:S06]  /*0040*/  LDCU.64 UR8, c[0x0][0x358] ;  /* 0x00006b00ff0877ac */ /* 0x000eac0008000a00 */
[----:B------:R-:W3:Y:S01]  /*0050*/  LDC.64 R6, c[0x0][0x390] ;  /* 0x0000e400ff067b82 */ /* 0x000ee20000000a00 */
[----:B-1----:R-:W-:-:S06]  /*0060*/  UIMAD UR4, UR4, UR7, URZ ;  /* 0x00000007040472a4 */ /* 0x002fcc000f8e02ff */
[----:B0-----:R-:W-:-:S04]  /*0070*/  IADD3 R3, PT, PT, R0, UR4, RZ ;  /* 0x0000000400037c10 */ /* 0x001fc8000fffe0ff */
[----:B---3--:R-:W-:-:S13]  /*0080*/  ISETP.GE.AND P0, PT, R3, R6, PT ;  /* 0x000000060300720c */ /* 0x008fda0003f06270 */
[----:B------:R-:W0:Y:S02]  /*0090*/  @!P0 LDC.64 R8, c[0x0][0x380] ;  /* 0x0000e000ff088b82 */ /* 0x000e240000000a00 */
[----:B0-----:R-:W-:-:S06]  /*00a0*/  @!P0 IMAD.WIDE R8, R3, 0x4, R8 ;  /* 0x0000000403088825 */ /* 0x001fcc00078e0208 */
[----:B--2---:R-:W2:Y:S01]  /*00b0*/  @!P0 LDG.E R8, desc[UR8][R8.64] ;  /* 0x0000000808088981 */ /* 0x004ea2000c1e1900 */
[----:B------:R-:W-:Y:S01]  /*00c0*/  LEA.HI R5, R7, R7, RZ, 0x1 ;  /* 0x0000000707057211 */ /* 0x000fe200078f08ff */
[----:B------:R-:W-:Y:S01]  /*00d0*/  BSSY.RECONVERGENT B0, `(.L_x_12) ;  /* 0x000001b000007945 */ /* 0x000fe20003800200 */
[----:B------:R-:W-:Y:S01]  /*00e0*/  @!P0 MOV R4, 0x400 ;  /* 0x0000040000048802 */ /* 0x000fe20000000f00 */
[----:B------:R-:W0:Y:S01]  /*00f0*/  @!P0 S2R R11, SR_CgaCtaId ;  /* 0x00000000000b8919 */ /* 0x000e220000008800 */
[----:B------:R-:W-:-:S04]  /*0100*/  SHF.R.S32.HI R5, RZ, 0x1, R5 ;  /* 0x00000001ff057819 */ /* 0x000fc80000011405 */
[----:B------:R-:W-:Y:S02]  /*0110*/  IADD3 R2, PT, PT, R5, R0, RZ ;  /* 0x0000000005027210 */ /* 0x000fe40007ffe0ff */
[----:B------:R-:W-:Y:S02]  /*0120*/  ISETP.GE.U32.AND P1, PT, R0, R5, PT ;  /* 0x000000050000720c */ /* 0x000fe40003f26070 */
[----:B0-----:R-:W-:-:S05]  /*0130*/  @!P0 LEA R11, R11, R4, 0x18 ;  /* 0x000000040b0b8211 */ /* 0x001fca00078ec0ff */
[----:B------:R-:W-:-:S05]  /*0140*/  @!P0 IMAD R11, R2, 0x4, R11 ;  /* 0x00000004020b8824 */ /* 0x000fca00078e020b */
[----:B--2---:R0:W-:Y:S01]  /*0150*/  @!P0 STS [R11], R8 ;  /* 0x000000080b008388 */ /* 0x0041e20000000800 */
[----:B------:R-:W-:Y:S05]  /*0160*/  @P1 BRA `(.L_x_13) ;  /* 0x0000000000441947 */ /* 0x000fea0003800000 */
[----:B0-----:R-:W-:-:S04]  /*0170*/  IADD3 R11, PT, PT, R3, -R5, RZ ;  /* 0x80000005030b7210 */ /* 0x001fc80007ffe0ff */
[----:B------:R-:W-:-:S13]  /*0180*/  ISETP.GE.AND P1, PT, R11, RZ, PT ;  /* 0x000000ff0b00720c */ /* 0x000fda0003f26270 */
[----:B------:R-:W-:Y:S05]  /*0190*/  @!P1 BRA `(.L_x_14) ;  /* 0x0000000000249947 */ /* 0x000fea0003800000 */
[----:B------:R-:W0:Y:S02]  /*01a0*/  LDC.64 R8, c[0x0][0x380] ;  /* 0x0000e000ff087b82 */ /* 0x000e240000000a00 */
[----:B0-----:R-:W-:-:S06]  /*01b0*/  IMAD.WIDE.U32 R8, R11, 0x4, R8 ;  /* 0x000000040b087825 */ /* 0x001fcc00078e0008 */
[----:B------:R-:W2:Y:S01]  /*01c0*/  LDG.E R8, desc[UR8][R8.64] ;  /* 0x0000000808087981 */ /* 0x000ea2000c1e1900 */
[----:B------:R-:W0:Y:S01]  /*01d0*/  S2UR UR6, SR_CgaCtaId ;  /* 0x00000000000679c3 */ /* 0x000e220000008800 */
[----:B------:R-:W-:Y:S02]  /*01e0*/  UMOV UR5, 0x400 ;  /* 0x0000040000057882 */ /* 0x000fe40000000000 */
[----:B0-----:R-:W-:-:S06]  /*01f0*/  ULEA UR5, UR6, UR5, 0x18 ;  /* 0x0000000506057291 */ /* 0x001fcc000f8ec0ff */
[----:B------:R-:W-:-:S05]  /*0200*/  LEA R11, R0, UR5, 0x2 ;  /* 0x00000005000b7c11 */ /* 0x000fca000f8e10ff */
[----:B--2---:R1:W-:Y:S01]  /*0210*/  STS [R11], R8 ;  /* 0x000000080b007388 */ /* 0x0043e20000000800 */
[----:B------:R-:W-:Y:S05]  /*0220*/  BRA `(.L_x_13) ;  /* 0x0000000000147947 */ /* 0x000fea0003800000 */
.L_x_14:
[----:B------:R-:W0:Y:S01]  /*0230*/  S2UR UR6, SR_CgaCtaId ;  /* 0x00000000000679c3 */ /* 0x000e220000008800 */
[----:B------:R-:W-:Y:S02]  /*0240*/  UMOV UR5, 0x400 ;  /* 0x0000040000057882 */ /* 0x000fe40000000000 */
[----:B0-----:R-:W-:-:S06]  /*0250*/  ULEA UR5, UR6, UR5, 0x18 ;  /* 0x0000000506057291 */ /* 0x001fcc000f8ec0ff */
[----:B------:R-:W-:-:S05]  /*0260*/  LEA R4, R0, UR5, 0x2 ;  /* 0x0000000500047c11 */ /* 0x000fca000f8e10ff */
[----:B------:R2:W-:Y:S02]  /*0270*/  STS [R4], RZ ;  /* 0x000000ff04007388 */ /* 0x0005e40000000800 */
.L_x_13:
[----:B------:R-:W-:Y:S05]  /*0280*/  BSYNC.RECONVERGENT B0 ;  /* 0x0000000000007941 */ /* 0x000fea0003800200 */
.L_x_12:
[----:B------:R-:W-:Y:S01]  /*0290*/  IADD3 R9, PT, PT, -R5, UR7, RZ ;  /* 0x0000000705097c10 */ /* 0x000fe2000fffe1ff */
[----:B------:R-:W-:Y:S03]  /*02a0*/  BSSY.RECONVERGENT B0, `(.L_x_15) ;  /* 0x0000016000007945 */ /* 0x000fe60003800200 */
[----:B------:R-:W-:-:S13]  /*02b0*/  ISETP.GE.U32.AND P1, PT, R0, R9, PT ;  /* 0x000000090000720c */ /* 0x000fda0003f26070 */
[----:B------:R-:W-:Y:S05]  /*02c0*/  @!P1 BRA `(.L_x_16) ;  /* 0x00000000004c9947 */ /* 0x000fea0003800000 */
[----:B01----:R-:W-:-:S05]  /*02d0*/  VIADD R11, R2, UR4 ;  /* 0x00000004020b7c36 */ /* 0x003fca0008000000 */
[----:B------:R-:W-:-:S13]  /*02e0*/  ISETP.GE.AND P1, PT, R11, R6, PT ;  /* 0x000000060b00720c */ /* 0x000fda0003f26270 */
[----:B------:R-:W-:Y:S05]  /*02f0*/  @P1 BRA `(.L_x_17) ;  /* 0x0000000000281947 */ /* 0x000fea0003800000 */
[----:B------:R-:W0:Y:S02]  /*0300*/  LDC.64 R8, c[0x0][0x380] ;  /* 0x0000e000ff087b82 */ /* 0x000e240000000a00 */
[----:B0-----:R-:W-:-:S06]  /*0310*/  IMAD.WIDE R8, R11, 0x4, R8 ;  /* 0x000000040b087825 */ /* 0x001fcc00078e0208 */
[----:B------:R-:W3:Y:S01]  /*0320*/  LDG.E R8, desc[UR8][R8.64] ;  /* 0x0000000808087981 */ /* 0x000ee2000c1e1900 */
[----:B------:R-:W0:Y:S01]  /*0330*/  S2UR UR6, SR_CgaCtaId ;  /* 0x00000000000679c3 */ /* 0x000e220000008800 */
[----:B------:R-:W-:Y:S01]  /*0340*/  UMOV UR5, 0x400 ;  /* 0x0000040000057882 */ /* 0x000fe20000000000 */
[----:B--2---:R-:W-:Y:S01]  /*0350*/  IADD3 R4, PT, PT, R5, R2, RZ ;  /* 0x0000000205047210 */ /* 0x004fe20007ffe0ff */
[----:B0-----:R-:W-:-:S06]  /*0360*/  ULEA UR5, UR6, UR5, 0x18 ;  /* 0x0000000506057291 */ /* 0x001fcc000f8ec0ff */
[----:B------:R-:W-:-:S05]  /*0370*/  LEA R11, R4, UR5, 0x2 ;  /* 0x00000005040b7c11 */ /* 0x000fca000f8e10ff */
[----:B---3--:R4:W-:Y:S01]  /*0380*/  STS [R11], R8 ;  /* 0x000000080b007388 */ /* 0x0089e20000000800 */
[----:B------:R-:W-:Y:S05]  /*0390*/  BRA `(.L_x_16) ;  /* 0x0000000000187947 */ /* 0x000fea0003800000 */
.L_x_17:
[----:B------:R-:W0:Y:S01]  /*03a0*/  S2UR UR6, SR_CgaCtaId ;  /* 0x00000000000679c3 */ /* 0x000e220000008800 */
[----:B------:R-:W-:Y:S01]  /*03b0*/  UMOV UR5, 0x400 ;  /* 0x0000040000057882 */ /* 0x000fe20000000000 */
[----:B--2---:R-:W-:Y:S01]  /*03c0*/  IMAD.IADD R4, R5, 0x1, R2 ;  /* 0x0000000105047824 */ /* 0x004fe200078e0202 */
[----:B0-----:R-:W-:-:S06]  /*03d0*/  ULEA UR5, UR6, UR5, 0x18 ;  /* 0x0000000506057291 */ /* 0x001fcc000f8ec0ff */
[----:B------:R-:W-:-:S05]  /*03e0*/  LEA R4, R4, UR5, 0x2 ;  /* 0x0000000504047c11 */ /* 0x000fca000f8e10ff */
[----:B------:R3:W-:Y:S02]  /*03f0*/  STS [R4], RZ ;  /* 0x000000ff04007388 */ /* 0x0007e40000000800 */
.L_x_16:
[----:B------:R-:W-:Y:S05]  /*0400*/  BSYNC.RECONVERGENT B0 ;  /* 0x0000000000007941 */ /* 0x000fea0003800200 */
.L_x_15:
[----:B------:R-:W-:Y:S06]  /*0410*/  BAR.SYNC.DEFER_BLOCKING 0x0 ;  /* 0x0000000000007b1d */ /* 0x000fec0000010000 */
[----:B------:R-:W-:Y:S05]  /*0420*/  @P0 EXIT ;  /* 0x000000000000094d */ /* 0x000fea0003800000 */
[----:B------:R-:W-:Y:S01]  /*0430*/  ISETP.GE.AND P0, PT, R7, -0x1, PT ;  /* 0xffffffff0700780c */ /* 0x000fe20003f06270 */
[----:B------:R-:W-:-:S12]  /*0440*/  HFMA2 R14, -RZ, RZ, 0, 0 ;  /* 0x00000000ff0e7431 */ /* 0x000fd800000001ff */
[----:B------:R-:W-:Y:S05]  /*0450*/  @!P0 BRA `(.L_x_18) ;  /* 0x0000000400c48947 */ /* 0x000fea0003800000 */
[----:B------:R-:W-:Y:S01]  /*0460*/  IABS R6, R5 ;  /* 0x0000000500067213 */ /* 0x000fe20000000000 */
[----:B------:R-:W-:Y:S01]  /*0470*/  IMAD.MOV R7, RZ, RZ, -R5 ;  /* 0x000000ffff077224 */ /* 0x000fe200078e0a05 */
[----:B------:R-:W-:-:S03]  /*0480*/  MOV R14, RZ ;  /* 0x000000ff000e7202 */ /* 0x000fc60000000f00 */
[----:B------:R-:W-:-:S05]  /*0490*/  IMAD.IADD R6, R5, 0x1, R6 ;  /* 0x0000000105067824 */ /* 0x000fca00078e0206 */
[C---:B------:R-:W-:Y:S02]  /*04a0*/  ISETP.GE.U32.AND P1, PT, R6.reuse, 0xf, PT ;  /* 0x0000000f0600780c */ /* 0x040fe40003f26070 */
[----:B--23--:R-:W-:-:S04]  /*04b0*/  IADD3 R4, PT, PT, R6, 0x1, RZ ;  /* 0x0000000106047810 */ /* 0x00cfc80007ffe0ff */
[----:B------:R-:W-:-:S04]  /*04c0*/  LOP3.LUT R19, R4, 0xf, RZ, 0xc0, !PT ;  /* 0x0000000f04137812 */ /* 0x000fc800078ec0ff */
[----:B------:R-:W-:-:S03]  /*04d0*/  ISETP.NE.AND P0, PT, R19, RZ, PT ;  /* 0x000000ff1300720c */ /* 0x000fc60003f05270 */
[----:B------:R-:W-:Y:S10]  /*04e0*/  @!P1 BRA `(.L_x_19) ;  /* 0x0000000000b49947 */ /* 0x000ff40003800000 */
[----:B------:R-:W2:Y:S01]  /*04f0*/  S2UR UR5, SR_CgaCtaId ;  /* 0x00000000000579c3 */ /* 0x000ea20000008800 */
[----:B------:R-:W-:Y:S01]  /*0500*/  UMOV UR4, 0x400 ;  /* 0x0000040000047882 */ /* 0x000fe20000000000 */
[----:B------:R-:W-:Y:S01]  /*0510*/  LOP3.LUT R10, R4, 0xfffffff0, RZ, 0xc0, !PT ;  /* 0xfffffff0040a7812 */ /* 0x000fe200078ec0ff */
[----:B------:R-:W-:-:S03]  /*0520*/  IMAD.MOV.U32 R14, RZ, RZ, RZ ;  /* 0x000000ffff0e7224 */ /* 0x000fc600078e00ff */
[----:B------:R-:W-:Y:S01]  /*0530*/  IADD3 R10, PT, PT, -R10, RZ, RZ ;  /* 0x000000ff0a0a7210 */ /* 0x000fe20007ffe1ff */
[----:B--2---:R-:W-:-:S06]  /*0540*/  ULEA UR4, UR5, UR4, 0x18 ;  /* 0x0000000405047291 */ /* 0x004fcc000f8ec0ff */
[----:B------:R-:W-:-:S05]  /*0550*/  LEA R6, R0, UR4, 0x2 ;  /* 0x0000000400067c11 */ /* 0x000fca000f8e10ff */
[----:B------:R-:W-:-:S07]  /*0560*/  VIADD R6, R6, 0x20 ;  /* 0x0000002006067836 */ /* 0x000fce0000000000 */
.L_x_20:
[----:B------:R-:W2:Y:S01]  /*0570*/  LDS R15, [R6+-0x20] ;  /* 0xffffe000060f7984 */ /* 0x000ea20000000800 */
[----:B------:R-:W-:Y:S01]  /*0580*/  IADD3 R10, PT, PT, R10, 0x10, RZ ;  /* 0x000000100a0a7810 */ /* 0x000fe20007ffe0ff */
[----:B------:R-:W-:Y:S02]  /*0590*/  VIADD R7, R7, 0x10 ;  /* 0x0000001007077836 */ /* 0x000fe40000000000 */
[----:B------:R-:W3:Y:S01]  /*05a0*/  LDS R16, [R6+-0x1c] ;  /* 0xffffe40006107984 */ /* 0x000ee20000000800 */
[----:B------:R-:W-:-:S03]  /*05b0*/  ISETP.NE.AND P1, PT, R10, RZ, PT ;  /* 0x000000ff0a00720c */ /* 0x000fc60003f25270 */
[----:B------:R-:W5:Y:S04]  /*05c0*/  LDS R17, [R6+-0x18] ;  /* 0xffffe80006117984 */ /* 0x000f680000000800 */
[----:B------:R-:W5:Y:S04]  /*05d0*/  LDS R18, [R6+-0x14] ;  /* 0xffffec0006127984 */ /* 0x000f680000000800 */
[----:B------:R-:W5:Y:S04]  /*05e0*/  LDS R21, [R6+-0x10] ;  /* 0xfffff00006157984 */ /* 0x000f680000000800 */
[----:B------:R-:W5:Y:S04]  /*05f0*/  LDS R9, [R6+-0xc] ;  /* 0xfffff40006097984 */ /* 0x000f680000000800 */
[----:B01--4-:R-:W0:Y:S04]  /*0600*/  LDS R8, [R6+-0x8] ;  /* 0xfffff80006087984 */ /* 0x013e280000000800 */
[----:B------:R-:W1:Y:S04]  /*0610*/  LDS R13, [R6+-0x4] ;  /* 0xfffffc00060d7984 */ /* 0x000e680000000800 */
[----:B------:R-:W4:Y:S04]  /*0620*/  LDS R12, [R6] ;  /* 0x00000000060c7984 */ /* 0x000f280000000800 */
[----:B------:R-:W4:Y:S01]  /*0630*/  LDS R11, [R6+0x4] ;  /* 0x00000400060b7984 */ /* 0x000f220000000800 */
[----:B--2---:R-:W-:-:S03]  /*0640*/  FADD R15, R15, R14 ;  /* 0x0000000e0f0f7221 */ /* 0x004fc60000000000 */
[----:B------:R-:W2:Y:S01]  /*0650*/  LDS R14, [R6+0x8] ;  /* 0x00000800060e7984 */ /* 0x000ea20000000800 */
[----:B---3--:R-:W-:-:S03]  /*0660*/  FADD R16, R15, R16 ;  /* 0x000000100f107221 */ /* 0x008fc60000000000 */
[----:B------:R-:W3:Y:S01]  /*0670*/  LDS R15, [R6+0xc] ;  /* 0x00000c00060f7984 */ /* 0x000ee20000000800 */
[----:B-----5:R-:W-:-:S03]  /*0680*/  FADD R17, R16, R17 ;  /* 0x0000001110117221 */ /* 0x020fc60000000000 */
[----:B------:R-:W5:Y:S01]  /*0690*/  LDS R16, [R6+0x10] ;  /* 0x0000100006107984 */ /* 0x000f620000000800 */
[----:B------:R-:W-:-:S03]  /*06a0*/  FADD R18, R17, R18 ;  /* 0x0000001211127221 */ /* 0x000fc60000000000 */
[----:B------:R-:W5:Y:S01]  /*06b0*/  LDS R17, [R6+0x14] ;  /* 0x0000140006117984 */ /* 0x000f620000000800 */
[----:B------:R-:W-:-:S03]  /*06c0*/  FADD R20, R18, R21 ;  /* 0x0000001512147221 */ /* 0x000fc60000000000 */
[----:B------:R-:W5:Y:S01]  /*06d0*/  LDS R18, [R6+0x18] ;  /* 0x0000180006127984 */ /* 0x000f620000000800 */
[----:B------:R-:W-:-:S03]  /*06e0*/  FADD R9, R20, R9 ;  /* 0x0000000914097221 */ /* 0x000fc60000000000 */
[----:B------:R4:W5:Y:S01]  /*06f0*/  LDS R20, [R6+0x1c] ;  /* 0x00001c0006147984 */ /* 0x0009620000000800 */
[----:B0-----:R-:W-:-:S04]  /*0700*/  FADD R8, R9, R8 ;  /* 0x0000000809087221 */ /* 0x001fc80000000000 */
[----:B-1----:R-:W-:Y:S01]  /*0710*/  FADD R13, R8, R13 ;  /* 0x0000000d080d7221 */ /* 0x002fe20000000000 */
[----:B----4-:R-:W-:-:S03]  /*0720*/  IADD3 R6, PT, PT, R6, 0x40, RZ ;  /* 0x0000004006067810 */ /* 0x010fc60007ffe0ff */
[----:B------:R-:W-:-:S04]  /*0730*/  FADD R12, R13, R12 ;  /* 0x0000000c0d0c7221 */ /* 0x000fc80000000000 */
[----:B------:R-:W-:-:S04]  /*0740*/  FADD R11, R12, R11 ;  /* 0x0000000b0c0b7221 */ /* 0x000fc80000000000 */
[----:B--2---:R-:W-:-:S04]  /*0750*/  FADD R14, R11, R14 ;  /* 0x0000000e0b0e7221 */ /* 0x004fc80000000000 */
[----:B---3--:R-:W-:-:S04]  /*0760*/  FADD R15, R14, R15 ;  /* 0x0000000f0e0f7221 */ /* 0x008fc80000000000 */
[----:B-----5:R-:W-:-:S04]  /*0770*/  FADD R16, R15, R16 ;  /* 0x000000100f107221 */ /* 0x020fc80000000000 */
[----:B------:R-:W-:-:S04]  /*0780*/  FADD R17, R16, R17 ;  /* 0x0000001110117221 */ /* 0x000fc80000000000 */
[----:B------:R-:W-:-:S04]  /*0790*/  FADD R17, R17, R18 ;  /* 0x0000001211117221 */ /* 0x000fc80000000000 */
[----:B------:R-:W-:Y:S01]  /*07a0*/  FADD R14, R17, R20 ;  /* 0x00000014110e7221 */ /* 0x000fe20000000000 */
[----:B------:R-:W-:Y:S06]  /*07b0*/  @P1 BRA `(.L_x_20) ;  /* 0xfffffffc006c1947 */ /* 0x000fec000383ffff */
.L_x_19:
[----:B------:R-:W-:Y:S05]  /*07c0*/  @!P0 BRA `(.L_x_18) ;  /* 0x0000000000e88947 */ /* 0x000fea0003800000 */
[----:B------:R-:W-:Y:S02]  /*07d0*/  ISETP.GE.U32.AND P0, PT, R19, 0x8, PT ;  /* 0x000000081300780c */ /* 0x000fe40003f06070 */
[----:B------:R-:W-:-:S04]  /*07e0*/  LOP3.LUT R10, R4, 0x7, RZ, 0xc0, !PT ;  /* 0x00000007040a7812 */ /* 0x000fc800078ec0ff */
[----:B------:R-:W-:-:S07]  /*07f0*/  ISETP.NE.AND P1, PT, R10, RZ, PT ;  /* 0x000000ff0a00720c */ /* 0x000fce0003f25270 */
[----:B------:R-:W-:Y:S06]  /*0800*/  @!P0 BRA `(.L_x_21) ;  /* 0x0000000000588947 */ /* 0x000fec0003800000 */
[----:B------:R-:W2:Y:S01]  /*0810*/  S2UR UR5, SR_CgaCtaId ;  /* 0x00000000000579c3 */ /* 0x000ea20000008800 */
[----:B------:R-:W-:Y:S01]  /*0820*/  UMOV UR4, 0x400 ;  /* 0x0000040000047882 */ /* 0x000fe20000000000 */
[----:B------:R-:W-:Y:S01]  /*0830*/  IMAD.IADD R6, R2, 0x1, R7 ;  /* 0x0000000102067824 */ /* 0x000fe200078e0207 */
[----:B------:R-:W-:Y:S01]  /*0840*/  IADD3 R7, PT, PT, R7, 0x8, RZ ;  /* 0x0000000807077810 */ /* 0x000fe20007ffe0ff */
[----:B--2---:R-:W-:-:S06]  /*0850*/  ULEA UR4, UR5, UR4, 0x18 ;  /* 0x0000000405047291 */ /* 0x004fcc000f8ec0ff */
[----:B------:R-:W-:-:S05]  /*0860*/  LEA R6, R6, UR4, 0x2 ;  /* 0x0000000406067c11 */ /* 0x000fca000f8e10ff */
[----:B------:R-:W2:Y:S04]  /*0870*/  LDS R9, [R6] ;  /* 0x0000000006097984 */ /* 0x000ea80000000800 */
[----:B01--4-:R-:W0:Y:S04]  /*0880*/  LDS R8, [R6+0x4] ;  /* 0x0000040006087984 */ /* 0x013e280000000800 */
[----:B------:R-:W1:Y:S04]  /*0890*/  LDS R11, [R6+0x8] ;  /* 0x00000800060b7984 */ /* 0x000e680000000800 */
[----:B------:R-:W3:Y:S04]  /*08a0*/  LDS R13, [R6+0xc] ;  /* 0x00000c00060d7984 */ /* 0x000ee80000000800 */
[----:B------:R-:W4:Y:S04]  /*08b0*/  LDS R15, [R6+0x10] ;  /* 0x00001000060f7984 */ /* 0x000f280000000800 */
[----:B------:R-:W5:Y:S04]  /*08c0*/  LDS R17, [R6+0x14] ;  /* 0x0000140006117984 */ /* 0x000f680000000800 */
[----:B------:R-:W5:Y:S04]  /*08d0*/  LDS R19, [R6+0x18] ;  /* 0x0000180006137984 */ /* 0x000f680000000800 */
[----:B------:R-:W5:Y:S01]  /*08e0*/  LDS R21, [R6+0x1c] ;  /* 0x00001c0006157984 */ /* 0x000f620000000800 */
[----:B--2---:R-:W-:-:S04]  /*08f0*/  FADD R9, R14, R9 ;  /* 0x000000090e097221 */ /* 0x004fc80000000000 */
[----:B0-----:R-:W-:-:S04]  /*0900*/  FADD R8, R9, R8 ;  /* 0x0000000809087221 */ /* 0x001fc80000000000 */
[----:B-1----:R-:W-:-:S04]  /*0910*/  FADD R8, R8, R11 ;  /* 0x0000000b08087221 */ /* 0x002fc80000000000 */
[----:B---3--:R-:W-:-:S04]  /*0920*/  FADD R8, R8, R13 ;  /* 0x0000000d08087221 */ /* 0x008fc80000000000 */
[----:B----4-:R-:W-:-:S04]  /*0930*/  FADD R8, R8, R15 ;  /* 0x0000000f08087221 */ /* 0x010fc80000000000 */
[----:B-----5:R-:W-:-:S04]  /*0940*/  FADD R8, R8, R17 ;  /* 0x0000001108087221 */ /* 0x020fc80000000000 */
[----:B------:R-:W-:-:S04]  /*0950*/  FADD R8, R8, R19 ;  /* 0x0000001308087221 */ /* 0x000fc80000000000 */
[----:B------:R-:W-:-:S07]  /*0960*/  FADD R14, R8, R21 ;  /* 0x00000015080e7221 */ /* 0x000fce0000000000 */
.L_x_21:
        /* <DEDUP_REMOVED lines=12> */
[----:B------:R-:W3:Y:S04]  /*0a30*/  LDS R6, [R2+0x4] ;  /* 0x0000040002067984 */ /* 0x000ee80000000800 */
[----:B01--4-:R-:W0:Y:S04]  /*0a40*/  LDS R11, [R2+0x8] ;  /* 0x00000800020b7984 */ /* 0x013e280000000800 */
[----:B------:R-:W1:Y:S01]  /*0a50*/  LDS R13, [R2+0xc] ;  /* 0x00000c00020d7984 */ /* 0x000e620000000800 */
[----:B--2---:R-:W-:-:S04]  /*0a60*/  FADD R9, R14, R9 ;  /* 0x000000090e097221 */ /* 0x004fc80000000000 */
[----:B---3--:R-:W-:-:S04]  /*0a70*/  FADD R6, R9, R6 ;  /* 0x0000000609067221 */ /* 0x008fc80000000000 */
[----:B0-----:R-:W-:-:S04]  /*0a80*/  FADD R6, R6, R11 ;  /* 0x0000000b06067221 */ /* 0x001fc80000000000 */
[----:B-1----:R-:W-:-:S07]  /*0a90*/  FADD R14, R6, R13 ;  /* 0x0000000d060e7221 */ /* 0x002fce0000000000 */
.L_x_22:
[----:B------:R-:W-:Y:S05]  /*0aa0*/  @!P1 BRA `(.L_x_18) ;  /* 0x0000000000309947 */ /* 0x000fea0003800000 */
[----:B------:R-:W2:Y:S01]  /*0ab0*/  S2UR UR5, SR_CgaCtaId ;  /* 0x00000000000579c3 */ /* 0x000ea20000008800 */
[----:B------:R-:W-:Y:S01]  /*0ac0*/  UMOV UR4, 0x400 ;  /* 0x0000040000047882 */ /* 0x000fe20000000000 */
[----:B------:R-:W-:Y:S01]  /*0ad0*/  IADD3 R0, PT, PT, R5, R0, R7 ;  /* 0x0000000005007210 */ /* 0x000fe20007ffe007 */
[----:B------:R-:W-:Y:S01]  /*0ae0*/  IMAD.MOV R4, RZ, RZ, -R4 ;  /* 0x000000ffff047224 */ /* 0x000fe200078e0a04 */
[----:B--2---:R-:W-:-:S06]  /*0af0*/  ULEA UR4, UR5, UR4, 0x18 ;  /* 0x0000000405047291 */ /* 0x004fcc000f8ec0ff */
[----:B------:R-:W-:-:S07]  /*0b00*/  LEA R0, R0, UR4, 0x2 ;  /* 0x0000000400007c11 */ /* 0x000fce000f8e10ff */
.L_x_23:
[----:B------:R2:W3:Y:S01]  /*0b10*/  LDS R5, [R0] ;  /* 0x0000000000057984 */ /* 0x0004e20000000800 */
[----:B------:R-:W-:-:S04]  /*0b20*/  IADD3 R4, PT, PT, R4, 0x1, RZ ;  /* 0x0000000104047810 */ /* 0x000fc80007ffe0ff */
[----:B------:R-:W-:Y:S01]  /*0b30*/  ISETP.NE.AND P0, PT, R4, RZ, PT ;  /* 0x000000ff0400720c */ /* 0x000fe20003f05270 */
[----:B--2---:R-:W-:Y:S02]  /*0b40*/  VIADD R0, R0, 0x4 ;  /* 0x0000000400007836 */ /* 0x004fe40000000000 */
[----:B---3--:R-:W-:-:S10]  /*0b50*/  FADD R14, R5, R14 ;  /* 0x0000000e050e7221 */ /* 0x008fd40000000000 */
[----:B------:R-:W-:Y:S05]  /*0b60*/  @P0 BRA `(.L_x_23) ;  /* 0xfffffffc00e80947 */ /* 0x000fea000383ffff */
.L_x_18:
[----:B--23--:R-:W2:Y:S02]  /*0b70*/  LDC.64 R4, c[0x0][0x388] ;  /* 0x0000e200ff047b82 */ /* 0x00cea40000000a00 */
[----:B--2---:R-:W-:-:S05]  /*0b80*/  IMAD.WIDE R2, R3, 0x4, R4 ;  /* 0x0000000403027825 */ /* 0x004fca00078e0204 */
[----:B------:R-:W-:Y:S01]  /*0b90*/  STG.E desc[UR8][R2.64], R14 ;  /* 0x0000000e02007986 */ /* 0x000fe2000c101908 */
[----:B------:R-:W-:Y:S05]  /*0ba0*/  EXIT ;  /* 0x000000000000794d */ /* 0x000fea0003800000 */
.L_x_24:
        /* <DEDUP_REMOVED lines=13> */
.L_x_33:


//--------------------- .text._Z15windowSumDirectPKfPfii --------------------------
	.section	.text._Z15windowSumDirectPKfPfii,"ax",@progbits
	.align	128
        .global         _Z15windowSumDirectPKfPfii
        .type           _Z15windowSumDirectPKfPfii,@function
        .size           _Z15windowSumDirectPKfPfii,(.L_x_34 - _Z15windowSumDirectPKfPfii)
        .other          _Z15windowSumDirectPKfPfii,@"STO_CUDA_ENTRY STV_DEFAULT"
_Z15windowSumDirectPKfPfii:
.text._Z15windowSumDirectPKfPfii:
[----:B------:R-:W-:Y:S01]  /*0000*/  LDC R1, c[0x0][0x37c] ;  /* 0x0000df00ff017b82 */ /* 0x000fe20000000800 */
[----:B------:R-:W0:Y:S07]  /*0010*/  S2R R2, SR_TID.X ;  /* 0x0000000000027919 */ /* 0x000e2e0000002100 */
[----:B------:R-:W1:Y:S01]  /*0020*/  S2UR UR4, SR_CTAID.X ;  /* 0x00000000000479c3 */ /* 0x000e620000002500 */
[----:B------:R-:W1:Y:S01]  /*0030*/  LDCU UR5, c[0x0][0x360] ;  /* 0x00006c00ff0577ac */ /* 0x000e620008000800 */
[----:B------:R-:W2:Y:S01]  /*0040*/  LDCU UR6, c[0x0][0x390] ;  /* 0x00007200ff0677ac */ /* 0x000ea20008000800 */
[----:B-1----:R-:W-:-:S06]  /*0050*/  UIMAD UR4, UR4, UR5, URZ ;  /* 0x00000005040472a4 */ /* 0x002fcc000f8e02ff */
[----:B0-----:R-:W-:-:S05]  /*0060*/  VIADD R3, R2, UR4 ;  /* 0x0000000402037c36 */ /* 0x001fca0008000000 */
[----:B--2---:R-:W-:-:S13]  /*0070*/  ISETP.GE.AND P0, PT, R3, UR6, PT ;  /* 0x0000000603007c0c */ /* 0x004fda000bf06270 */
[----:B------:R-:W-:Y:S05]  /*0080*/  @P0 EXIT ;  /* 0x000000000000094d */ /* 0x000fea0003800000 */
[----:B------:R-:W0:Y:S01]  /*0090*/  LDC R4, c[0x0][0x394] ;  /* 0x0000e500ff047b82 */ /* 0x000e220000000800 */
[----:B------:R-:W1:Y:S01]  /*00a0*/  LDCU.64 UR8, c[0x0][0x358] ;  /* 0x00006b00ff0877ac */ /* 0x000e620008000a00 */
[----:B------:R-:W-:Y:S01]  /*00b0*/  IMAD.MOV.U32 R0, RZ, RZ, RZ ;  /* 0x000000ffff007224 */ /* 0x000fe200078e00ff */
[C---:B0-----:R-:W-:Y:S02]  /*00c0*/  ISETP.GE.AND P0, PT, R4.reuse, -0x1, PT ;  /* 0xffffffff0400780c */ /* 0x041fe40003f06270 */
[----:B------:R-:W-:-:S11]  /*00d0*/  LEA.HI R4, R4, R4, RZ, 0x1 ;  /* 0x0000000404047211 */ /* 0x000fd600078f08ff */
[----:B-1----:R-:W-:Y:S05]  /*00e0*/  @!P0 BRA `(.L_x_25) ;  /* 0x0000000c00cc8947 */ /* 0x002fea0003800000 */
[----:B------:R-:W-:Y:S01]  /*00f0*/  SHF.R.S32.HI R6, RZ, 0x1, R4 ;  /* 0x00000001ff067819 */ /* 0x000fe20000011404 */
[----:B------:R-:W-:-:S03]  /*0100*/  IMAD.MOV.U32 R0, RZ, RZ, RZ ;  /* 0x000000ffff007224 */ /* 0x000fc600078e00ff */
[----:B------:R-:W-:Y:S01]  /*0110*/  IABS R5, R6 ;  /* 0x0000000600057213 */ /* 0x000fe20000000000 */
[----:B------:R-:W-:-:S04]  /*0120*/  IMAD.MOV R18, RZ, RZ, -R6 ;  /* 0x000000ffff127224 */ /* 0x000fc800078e0a06 */
[----:B------:R-:W-:-:S05]  /*0130*/  IMAD.IADD R4, R6, 0x1, R5 ;  /* 0x0000000106047824 */ /* 0x000fca00078e0205 */
[C---:B------:R-:W-:Y:S02]  /*0140*/  ISETP.GE.U32.AND P0, PT, R4.reuse, 0xf, PT ;  /* 0x0000000f0400780c */ /* 0x040fe40003f06070 */
[----:B------:R-:W-:-:S04]  /*0150*/  IADD3 R4, PT, PT, R4, 0x1, RZ ;  /* 0x0000000104047810 */ /* 0x000fc80007ffe0ff */
[----:B------:R-:W-:-:S07]  /*0160*/  LOP3.LUT R5, R4, 0xf, RZ, 0xc0, !PT ;  /* 0x0000000f04057812 */ /* 0x000fce00078ec0ff */
[----:B------:R-:W-:Y:S05]  /*0170*/  @!P0 BRA `(.L_x_26) ;  /* 0x0000000400ec8947 */ /* 0x000fea0003800000 */
[----:B------:R-:W-:Y:S01]  /*0180*/  LOP3.LUT R8, R4, 0xfffffff0, RZ, 0xc0, !PT ;  /* 0xfffffff004087812 */ /* 0x000fe200078ec0ff */
[----:B------:R-:W-:Y:S01]  /*0190*/  IMAD.MOV.U32 R0, RZ, RZ, RZ ;  /* 0x000000ffff007224 */ /* 0x000fe200078e00ff */
[----:B------:R-:W-:Y:S01]  /*01a0*/  IADD3 R7, PT, PT, -R6, 0x7, RZ ;  /* 0x0000000706077810 */ /* 0x000fe20007ffe1ff */
[----:B------:R-:W0:Y:S01]  /*01b0*/  LDCU UR6, c[0x0][0x390] ;  /* 0x00007200ff0677ac */ /* 0x000e220008000800 */
[----:B------:R-:W-:Y:S01]  /*01c0*/  IADD3 R6, PT, PT, R3, -R6, RZ ;  /* 0x8000000603067210 */ /* 0x000fe20007ffe0ff */
[----:B------:R-:W-:-:S07]  /*01d0*/  IMAD.MOV R8, RZ, RZ, -R8 ;  /* 0x000000ffff087224 */ /* 0x000fce00078e0a08 */
.L_x_27:
[C---:B0-----:R-:W-:Y:S02]  /*01e0*/  ISETP.GE.AND P1, PT, R6.reuse, UR6, PT ;  /* 0x0000000606007c0c */ /* 0x041fe4000bf26270 */
[C---:B------:R-:W-:Y:S02]  /*01f0*/  IADD3 R9, PT, PT, R6.reuse, 0x1, RZ ;  /* 0x0000000106097810 */ /* 0x040fe40007ffe0ff */
[----:B------:R-:W-:Y:S02]  /*0200*/  ISETP.LT.OR P1, PT, R6, RZ, P1 ;  /* 0x000000ff0600720c */ /* 0x000fe40000f21670 */
[----:B------:R-:W-:-:S04]  /*0210*/  ISETP.GE.AND P2, PT, R9, UR6, PT ;  /* 0x0000000609007c0c */ /* 0x000fc8000bf46270 */
[----:B------:R-:W-:-:S07]  /*0220*/  ISETP.LT.OR P2, PT, R9, RZ, P2 ;  /* 0x000000ff0900720c */ /* 0x000fce0001741670 */
[----:B------:R-:W0:Y:S08]  /*0230*/  @!P1 LDC.64 R10, c[0x0][0x380] ;  /* 0x0000e000ff0a9b82 */ /* 0x000e300000000a00 */
[----:B------:R-:W1:Y:S01]  /*0240*/  @!P2 LDC.64 R12, c[0x0][0x380] ;  /* 0x0000e000ff0cab82 */ /* 0x000e620000000a00 */
[----:B0-----:R-:W-:-:S06]  /*0250*/  @!P1 IMAD.WIDE.U32 R10, R6, 0x4, R10 ;  /* 0x00000004060a9825 */ /* 0x001fcc00078e000a */
[----:B------:R-:W2:Y:S01]  /*0260*/  @!P1 LDG.E R11, desc[UR8][R10.64] ;  /* 0x000000080a0b9981 */ /* 0x000ea2000c1e1900 */
[----:B-1----:R-:W-:-:S05]  /*0270*/  @!P2 IMAD.WIDE.U32 R12, R9, 0x4, R12 ;  /* 0x00000004090ca825 */ /* 0x002fca00078e000c */
[----:B------:R0:W3:Y:S01]  /*0280*/  @!P2 LDG.E R15, desc[UR8][R12.64] ;  /* 0x000000080c0fa981 */ /* 0x0000e2000c1e1900 */
[C---:B------:R-:W-:Y:S02]  /*0290*/  VIADD R29, R6.reuse, 0x2 ;  /* 0x00000002061d7836 */ /* 0x040fe40000000000 */
[----:B------:R-:W-:-:S03]  /*02a0*/  VIADD R24, R6, 0x3 ;  /* 0x0000000306187836 */ /* 0x000fc60000000000 */
[C---:B------:R-:W-:Y:S02]  /*02b0*/  ISETP.GE.AND P0, PT, R29.reuse, UR6, PT ;  /* 0x000000061d007c0c */ /* 0x040fe4000bf06270 */
[----:B------:R-:W-:Y:S02]  /*02c0*/  IADD3 R22, PT, PT, R6, 0x4, RZ ;  /* 0x0000000406167810 */ /* 0x000fe40007ffe0ff */
[----:B------:R-:W-:Y:S02]  /*02d0*/  ISETP.LT.OR P0, PT, R29, RZ, P0 ;  /* 0x000000ff1d00720c */ /* 0x000fe40000701670 */
[----:B------:R-:W-:Y:S01]  /*02e0*/  ISETP.GE.AND P3, PT, R24, UR6, PT ;  /* 0x0000000618007c0c */ /* 0x000fe2000bf66270 */
[----:B------:R-:W-:Y:S01]  /*02f0*/  VIADD R9, R6, 0x5 ;  /* 0x0000000506097836 */ /* 0x000fe20000000000 */
[----:B------:R-:W-:Y:S02]  /*0300*/  ISETP.GE.AND P6, PT, R22, UR6, PT ;  /* 0x0000000616007c0c */ /* 0x000fe4000bfc6270 */
[----:B------:R-:W-:Y:S01]  /*0310*/  ISETP.LT.OR P3, PT, R24, RZ, P3 ;  /* 0x000000ff1800720c */ /* 0x000fe20001f61670 */
[----:B------:R-:W-:Y:S01]  /*0320*/  VIADD R23, R6, 0x6 ;  /* 0x0000000606177836 */ /* 0x000fe20000000000 */
[----:B------:R-:W-:-:S02]  /*0330*/  ISETP.GE.AND P4, PT, R9, UR6, PT ;  /* 0x0000000609007c0c */ /* 0x000fc4000bf86270 */
[----:B------:R-:W-:Y:S02]  /*0340*/  ISETP.LT.OR P6, PT, R22, RZ, P6 ;  /* 0x000000ff1600720c */ /* 0x000fe400037c1670 */
[----:B------:R-:W-:Y:S01]  /*0350*/  ISETP.GE.AND P5, PT, R23, UR6, PT ;  /* 0x0000000617007c0c */ /* 0x000fe2000bfa6270 */
[----:B0-----:R-:W0:Y:S01]  /*0360*/  @!P0 LDC.64 R12, c[0x0][0x380] ;  /* 0x0000e000ff0c8b82 */ /* 0x001e220000000a00 */
[----:B------:R-:W-:Y:S02]  /*0370*/  ISETP.LT.OR P4, PT, R9, RZ, P4 ;  /* 0x000000ff0900720c */ /* 0x000fe40002781670 */
[C---:B------:R-:W-:Y:S02]  /*0380*/  IADD3 R25, PT, PT, R6.reuse, 0x7, RZ ;  /* 0x0000000706197810 */ /* 0x040fe40007ffe0ff */
[----:B------:R-:W-:Y:S01]  /*0390*/  ISETP.LT.OR P5, PT, R23, RZ, P5 ;  /* 0x000000ff1700720c */ /* 0x000fe20002fa1670 */
[----:B------:R-:W-:Y:S02]  /*03a0*/  VIADD R27, R6, 0x8 ;  /* 0x00000008061b7836 */ /* 0x000fe40000000000 */
[----:B------:R-:W1:Y:S08]  /*03b0*/  @!P3 LDC.64 R18, c[0x0][0x380] ;  /* 0x0000e000ff12bb82 */ /* 0x000e700000000a00 */
[----:B------:R-:W4:Y:S01]  /*03c0*/  @!P6 LDC.64 R20, c[0x0][0x380] ;  /* 0x0000e000ff14eb82 */ /* 0x000f220000000a00 */
[----:B0-----:R-:W-:-:S06]  /*03d0*/  @!P0 IMAD.WIDE.U32 R28, R29, 0x4, R12 ;  /* 0x000000041d1c8825 */ /* 0x001fcc00078e000c */
[----:B------:R-:W5:Y:S01]  /*03e0*/  @!P0 LDG.E R29, desc[UR8][R28.64] ;  /* 0x000000081c1d8981 */ /* 0x000f62000c1e1900 */
[----:B-1----:R-:W-:-:S06]  /*03f0*/  @!P3 IMAD.WIDE.U32 R18, R24, 0x4, R18 ;  /* 0x000000041812b825 */ /* 0x002fcc00078e0012 */
[----:B------:R-:W5:Y:S01]  /*0400*/  @!P3 LDG.E R19, desc[UR8][R18.64] ;  /* 0x000000081213b981 */ /* 0x000f62000c1e1900 */
[----:B----4-:R-:W-:-:S06]  /*0410*/  @!P6 IMAD.WIDE.U32 R20, R22, 0x4, R20 ;  /* 0x000000041614e825 */ /* 0x010fcc00078e0014 */
[----:B------:R-:W4:Y:S01]  /*0420*/  @!P6 LDG.E R21, desc[UR8][R20.64] ;  /* 0x000000081415e981 */ /* 0x000f22000c1e1900 */
[----:B--2---:R-:W-:Y:S01]  /*0430*/  @!P1 FADD R0, R0, R11 ;  /* 0x0000000b00009221 */ /* 0x004fe20000000000 */
[C---:B------:R-:W-:Y:S01]  /*0440*/  ISETP.GE.AND P1, PT, R25.reuse, UR6, PT ;  /* 0x0000000619007c0c */ /* 0x040fe2000bf26270 */
[----:B------:R-:W0:Y:S02]  /*0450*/  @!P4 LDC.64 R10, c[0x0][0x380] ;  /* 0x0000e000ff0acb82 */ /* 0x000e240000000a00 */
[----:B---3--:R-:W-:Y:S01]  /*0460*/  @!P2 FADD R0, R0, R15 ;  /* 0x0000000f0000a221 */ /* 0x008fe20000000000 */
[----:B------:R-:W-:Y:S02]  /*0470*/  ISETP.LT.OR P2, PT, R25, RZ, P1 ;  /* 0x000000ff1900720c */ /* 0x000fe40000f41670 */
[----:B------:R-:W-:-:S03]  /*0480*/  ISETP.GE.AND P1, PT, R27, UR6, PT ;  /* 0x000000061b007c0c */ /* 0x000fc6000bf26270 */
[----:B------:R-:W1:Y:S01]  /*0490*/  @!P5 LDC.64 R14, c[0x0][0x380] ;  /* 0x0000e000ff0edb82 */ /* 0x000e620000000a00 */
[----:B------:R-:W-:-:S07]  /*04a0*/  ISETP.LT.OR P1, PT, R27, RZ, P1 ;  /* 0x000000ff1b00720c */ /* 0x000fce0000f21670 */
[----:B------:R-:W2:Y:S08]  /*04b0*/  @!P2 LDC.64 R16, c[0x0][0x380] ;  /* 0x0000e000ff10ab82 */ /* 0x000eb00000000a00 */
[----:B------:R-:W3:Y:S01]  /*04c0*/  @!P1 LDC.64 R12, c[0x0][0x380] ;  /* 0x0000e000ff0c9b82 */ /* 0x000ee20000000a00 */
[----:B0-----:R-:W-:-:S04]  /*04d0*/  @!P4 IMAD.WIDE.U32 R10, R9, 0x4, R10 ;  /* 0x00000004090ac825 */ /* 0x001fc800078e000a */
[----:B-1----:R-:W-:Y:S02]  /*04e0*/  @!P5 IMAD.WIDE.U32 R14, R23, 0x4, R14 ;  /* 0x00000004170ed825 */ /* 0x002fe400078e000e */
[----:B------:R-:W4:Y:S04]  /*04f0*/  @!P4 LDG.E R11, desc[UR8][R10.64] ;  /* 0x000000080a0bc981 */ /* 0x000f28000c1e1900 */
[----:B------:R-:W4:Y:S01]  /*0500*/  @!P5 LDG.E R15, desc[UR8][R14.64] ;  /* 0x000000080e0fd981 */ /* 0x000f22000c1e1900 */
[----:B--2---:R-:W-:-:S06]  /*0510*/  @!P2 IMAD.WIDE.U32 R16, R25, 0x4, R16 ;  /* 0x000000041910a825 */ /* 0x004fcc00078e0010 */
[----:B------:R-:W2:Y:S01]  /*0520*/  @!P2 LDG.E R17, desc[UR8][R16.64] ;  /* 0x000000081011a981 */ /* 0x000ea2000c1e1900 */
[----:B---3--:R-:W-:-:S06]  /*0530*/  @!P1 IMAD.WIDE.U32 R12, R27, 0x4, R12 ;  /* 0x000000041b0c9825 */ /* 0x008fcc00078e000c */
[----:B------:R-:W3:Y:S01]  /*0540*/  @!P1 LDG.E R13, desc[UR8][R12.64] ;  /* 0x000000080c0d9981 */ /* 0x000ee2000c1e1900 */
[----:B------:R-:W-:Y:S02]  /*0550*/  VIADD R26, R6, 0x9 ;  /* 0x00000009061a7836 */ /* 0x000fe40000000000 */
[----:B-----5:R-:W-:Y:S01]  /*0560*/  @!P0 FADD R0, R0, R29 ;  /* 0x0000001d00008221 */ /* 0x020fe20000000000 */
[----:B------:R-:W-:Y:S02]  /*0570*/  IADD3 R24, PT, PT, R6, 0xa, RZ ;  /* 0x0000000a06187810 */ /* 0x000fe40007ffe0ff */
[----:B------:R-:W-:Y:S01]  /*0580*/  ISETP.GE.AND P0, PT, R26, UR6, PT ;  /* 0x000000061a007c0c */ /* 0x000fe2000bf06270 */
[----:B------:R-:W-:Y:S01]  /*0590*/  @!P3 FADD R0, R0, R19 ;  /* 0x000000130000b221 */ /* 0x000fe20000000000 */
[----:B------:R-:W-:Y:S02]  /*05a0*/  VIADD R22, R6, 0xb ;  /* 0x0000000b06167836 */ /* 0x000fe40000000000 */
[----:B------:R-:W-:-:S02]  /*05b0*/  ISETP.LT.OR P0, PT, R26, RZ, P0 ;  /* 0x000000ff1a00720c */ /* 0x000fc40000701670 */
[----:B------:R-:W-:Y:S01]  /*05c0*/  ISETP.GE.AND P3, PT, R24, UR6, PT ;  /* 0x0000000618007c0c */ /* 0x000fe2000bf66270 */
[----:B----4-:R-:W-:Y:S01]  /*05d0*/  @!P6 FADD R0, R0, R21 ;  /* 0x000000150000e221 */ /* 0x010fe20000000000 */
[----:B------:R-:W-:Y:S02]  /*05e0*/  VIADD R9, R6, 0xc ;  /* 0x0000000c06097836 */ /* 0x000fe40000000000 */
[----:B------:R-:W-:Y:S02]  /*05f0*/  ISETP.LT.OR P3, PT, R24, RZ, P3 ;  /* 0x000000ff1800720c */ /* 0x000fe40001f61670 */
[----:B------:R-:W-:Y:S02]  /*0600*/  ISETP.GE.AND P6, PT, R22, UR6, PT ;  /* 0x0000000616007c0c */ /* 0x000fe4000bfc6270 */
[C---:B------:R-:W-:Y:S01]  /*0610*/  IADD3 R23, PT, PT, R6.reuse, 0xd, RZ ;  /* 0x0000000d06177810 */ /* 0x040fe20007ffe0ff */
[C---:B------:R-:W-:Y:S02]  /*0620*/  VIADD R25, R6.reuse, 0xe ;  /* 0x0000000e06197836 */ /* 0x040fe40000000000 */
[----:B------:R-:W0:Y:S01]  /*0630*/  @!P0 LDC.64 R28, c[0x0][0x380] ;  /* 0x0000e000ff1c8b82 */ /* 0x000e220000000a00 */
[----:B------:R-:W-:-:S07]  /*0640*/  VIADD R27, R6, 0xf ;  /* 0x0000000f061b7836 */ /* 0x000fce0000000000 */
[----:B------:R-:W1:Y:S01]  /*0650*/  @!P3 LDC.64 R18, c[0x0][0x380] ;  /* 0x0000e000ff12bb82 */ /* 0x000e620000000a00 */
[----:B0-----:R-:W-:-:S06]  /*0660*/  @!P0 IMAD.WIDE.U32 R28, R26, 0x4, R28 ;  /* 0x000000041a1c8825 */ /* 0x001fcc00078e001c */
[----:B------:R-:W4:Y:S01]  /*0670*/  @!P0 LDG.E R29, desc[UR8][R28.64] ;  /* 0x000000081c1d8981 */ /* 0x000f22000c1e1900 */
[----:B-1----:R-:W-:-:S06]  /*0680*/  @!P3 IMAD.WIDE.U32 R18, R24, 0x4, R18 ;  /* 0x000000041812b825 */ /* 0x002fcc00078e0012 */
[----:B------:R-:W5:Y:S01]  /*0690*/  @!P3 LDG.E R19, desc[UR8][R18.64] ;  /* 0x000000081213b981 */ /* 0x000f62000c1e1900 */
[----:B------:R-:W-:Y:S01]  /*06a0*/  @!P4 FADD R0, R0, R11 ;  /* 0x0000000b0000c221 */ /* 0x000fe20000000000 */
[----:B------:R-:W-:-:S03]  /*06b0*/  ISETP.GE.AND P4, PT, R9, UR6, PT ;  /* 0x0000000609007c0c */ /* 0x000fc6000bf86270 */
[----:B------:R-:W-:Y:S01]  /*06c0*/  @!P5 FADD R0, R0, R15 ;  /* 0x0000000f0000d221 */ /* 0x000fe20000000000 */
[----:B------:R-:W-:Y:S02]  /*06d0*/  ISETP.LT.OR P5, PT, R22, RZ, P6 ;  /* 0x000000ff1600720c */ /* 0x000fe400037a1670 */
[----:B------:R-:W-:Y:S02]  /*06e0*/  ISETP.GE.AND P6, PT, R23, UR6, PT ;  /* 0x0000000617007c0c */ /* 0x000fe4000bfc6270 */
[----:B------:R-:W-:Y:S02]  /*06f0*/  ISETP.LT.OR P4, PT, R9, RZ, P4 ;  /* 0x000000ff0900720c */ /* 0x000fe40002781670 */
[----:B------:R-:W-:Y:S01]  /*0700*/  ISETP.LT.OR P6, PT, R23, RZ, P6 ;  /* 0x000000ff1700720c */ /* 0x000fe200037c1670 */
[----:B--2---:R-:W-:Y:S01]  /*0710*/  @!P2 FADD R0, R0, R17 ;  /* 0x000000110000a221 */ /* 0x004fe20000000000 */
[----:B------:R-:W-:-:S05]  /*0720*/  ISETP.GE.AND P2, PT, R25, UR6, PT ;  /* 0x0000000619007c0c */ /* 0x000fca000bf46270 */
[----:B------:R-:W0:Y:S01]  /*0730*/  @!P5 LDC.64 R20, c[0x0][0x380] ;  /* 0x0000e000ff14db82 */ /* 0x000e220000000a00 */
[----:B------:R-:W-:Y:S01]  /*0740*/  ISETP.LT.OR P2, PT, R25, RZ, P2 ;  /* 0x000000ff1900720c */ /* 0x000fe20001741670 */
[----:B---3--:R-:W-:Y:S01]  /*0750*/  @!P1 FADD R0, R0, R13 ;  /* 0x0000000d00009221 */ /* 0x008fe20000000000 */
[----:B------:R-:W-:-:S05]  /*0760*/  ISETP.GE.AND P1, PT, R27, UR6, PT ;  /* 0x000000061b007c0c */ /* 0x000fca000bf26270 */
[----:B------:R-:W1:Y:S01]  /*0770*/  @!P4 LDC.64 R16, c[0x0][0x380] ;  /* 0x0000e000ff10cb82 */ /* 0x000e620000000a00 */
[----:B------:R-:W-:-:S07]  /*0780*/  ISETP.LT.OR P1, PT, R27, RZ, P1 ;  /* 0x000000ff1b00720c */ /* 0x000fce0000f21670 */
[----:B------:R-:W2:Y:S08]  /*0790*/  @!P6 LDC.64 R14, c[0x0][0x380] ;  /* 0x0000e000ff0eeb82 */ /* 0x000eb00000000a00 */
[----:B------:R-:W3:Y:S08]  /*07a0*/  @!P2 LDC.64 R12, c[0x0][0x380] ;  /* 0x0000e000ff0cab82 */ /* 0x000ef00000000a00 */
[----:B------:R-:W4:Y:S01]  /*07b0*/  @!P1 LDC.64 R10, c[0x0][0x380] ;  /* 0x0000e000ff0a9b82 */ /* 0x000f220000000a00 */
[----:B0-----:R-:W-:-:S04]  /*07c0*/  @!P5 IMAD.WIDE.U32 R20, R22, 0x4, R20 ;  /* 0x000000041614d825 */ /* 0x001fc800078e0014 */
[----:B-1----:R-:W-:Y:S02]  /*07d0*/  @!P4 IMAD.WIDE.U32 R16, R9, 0x4, R16 ;  /* 0x000000040910c825 */ /* 0x002fe400078e0010 */
[----:B------:R-:W5:Y:S02]  /*07e0*/  @!P5 LDG.E R21, desc[UR8][R20.64] ;  /* 0x000000081415d981 */ /* 0x000f64000c1e1900 */
[----:B--2---:R-:W-:Y:S02]  /*07f0*/  @!P6 IMAD.WIDE.U32 R14, R23, 0x4, R14 ;  /* 0x00000004170ee825 */ /* 0x004fe400078e000e */
[----:B------:R-:W2:Y:S04]  /*0800*/  @!P4 LDG.E R17, desc[UR8][R16.64] ;  /* 0x000000081011c981 */ /* 0x000ea8000c1e1900 */
[----:B------:R-:W2:Y:S01]  /*0810*/  @!P6 LDG.E R15, desc[UR8][R14.64] ;  /* 0x000000080e0fe981 */ /* 0x000ea2000c1e1900 */
[----:B---3--:R-:W-:-:S06]  /*0820*/  @!P2 IMAD.WIDE.U32 R12, R25, 0x4, R12 ;  /* 0x00000004190ca825 */ /* 0x008fcc00078e000c */
[----:B------:R-:W3:Y:S01]  /*0830*/  @!P2 LDG.E R13, desc[UR8][R12.64] ;  /* 0x000000080c0da981 */ /* 0x000ee2000c1e1900 */
[----:B----4-:R-:W-:-:S06]  /*0840*/  @!P1 IMAD.WIDE.U32 R10, R27, 0x4, R10 ;  /* 0x000000041b0a9825 */ /* 0x010fcc00078e000a */
[----:B------:R-:W4:Y:S01]  /*0850*/  @!P1 LDG.E R11, desc[UR8][R10.64] ;  /* 0x000000080a0b9981 */ /* 0x000f22000c1e1900 */
[----:B------:R-:W-:Y:S01]  /*0860*/  @!P0 FADD R0, R0, R29 ;  /* 0x0000001d00008221 */ /* 0x000fe20000000000 */
[----:B------:R-:W-:-:S03]  /*0870*/  IADD3 R8, PT, PT, R8, 0x10, RZ ;  /* 0x0000001008087810 */ /* 0x000fc60007ffe0ff */
[----:B-----5:R-:W-:Y:S01]  /*0880*/  @!P3 FADD R0, R0, R19 ;  /* 0x000000130000b221 */ /* 0x020fe20000000000 */
[----:B------:R-:W-:Y:S01]  /*0890*/  ISETP.NE.AND P0, PT, R8, RZ, PT ;  /* 0x000000ff0800720c */ /* 0x000fe20003f05270 */
[----:B------:R-:W-:Y:S02]  /*08a0*/  VIADD R7, R7, 0x10 ;  /* 0x0000001007077836 */ /* 0x000fe40000000000 */
[----:B------:R-:W-:Y:S02]  /*08b0*/  VIADD R6, R6, 0x10 ;  /* 0x0000001006067836 */ /* 0x000fe40000000000 */
[----:B------:R-:W-:-:S04]  /*08c0*/  @!P5 FADD R0, R0, R21 ;  /* 0x000000150000d221 */ /* 0x000fc80000000000 */
[----:B--2---:R-:W-:-:S04]  /*08d0*/  @!P4 FADD R0, R0, R17 ;  /* 0x000000110000c221 */ /* 0x004fc80000000000 */
[----:B------:R-:W-:-:S04]  /*08e0*/  @!P6 FADD R0, R0, R15 ;  /* 0x0000000f0000e221 */ /* 0x000fc80000000000 */
[----:B---3--:R-:W-:-:S04]  /*08f0*/  @!P2 FADD R0, R0, R13 ;  /* 0x0000000d0000a221 */ /* 0x008fc80000000000 */
[----:B----4-:R-:W-:Y:S01]  /*0900*/  @!P1 FADD R0, R0, R11 ;  /* 0x0000000b00009221 */ /* 0x010fe20000000000 */
[----:B------:R-:W-:Y:S06]  /*0910*/  @P0 BRA `(.L_x_27) ;  /* 0xfffffff800300947 */ /* 0x000fec000383ffff */
[----:B------:R-:W-:-:S07]  /*0920*/  IADD3 R18, PT, PT, R7, -0x7, RZ ;  /* 0xfffffff907127810 */ /* 0x000fce0007ffe0ff */
.L_x_26:
[----:B------:R-:W-:-:S13]  /*0930*/  ISETP.NE.AND P0, PT, R5, RZ, PT ;  /* 0x000000ff0500720c */ /* 0x000fda0003f05270 */
[----:B------:R-:W-:Y:S05]  /*0940*/  @!P0 BRA `(.L_x_25) ;  /* 0x0000000400b48947 */ /* 0x000fea0003800000 */
[----:B------:R-:W-:Y:S02]  /*0950*/  ISETP.GE.U32.AND P0, PT, R5, 0x8, PT ;  /* 0x000000080500780c */ /* 0x000fe40003f06070 */
[----:B------:R-:W-:-:S04]  /*0960*/  LOP3.LUT R20, R4, 0x7, RZ, 0xc0, !PT ;  /* 0x0000000704147812 */ /* 0x000fc800078ec0ff */
[----:B------:R-:W-:-:S07]  /*0970*/  ISETP.NE.AND P6, PT, R20, RZ, PT ;  /* 0x000000ff1400720c */ /* 0x000fce0003fc5270 */
[----:B------:R-:W-:Y:S06]  /*0980*/  @!P0 BRA `(.L_x_28) ;  /* 0x0000000000e48947 */ /* 0x000fec0003800000 */
[----:B------:R-:W-:-:S04]  /*0990*/  IMAD.IADD R5, R3, 0x1, R18 ;  /* 0x0000000103057824 */ /* 0x000fc800078e0212 */
[C---:B------:R-:W-:Y:S01]  /*09a0*/  VIADD R11, R5.reuse, 0x1 ;  /* 0x00000001050b7836 */ /* 0x040fe20000000000 */
[----:B------:R-:W-:-:S04]  /*09b0*/  ISETP.GE.AND P1, PT, R5, UR6, PT ;  /* 0x0000000605007c0c */ /* 0x000fc8000bf26270 */
[----:B------:R-:W-:Y:S02]  /*09c0*/  ISETP.LT.OR P1, PT, R5, RZ, P1 ;  /* 0x000000ff0500720c */ /* 0x000fe40000f21670 */
[----:B------:R-:W-:-:S04]  /*09d0*/  ISETP.GE.AND P4, PT, R11, UR6, PT ;  /* 0x000000060b007c0c */ /* 0x000fc8000bf86270 */
[----:B------:R-:W-:-:S07]  /*09e0*/  ISETP.LT.OR P4, PT, R11, RZ, P4 ;  /* 0x000000ff0b00720c */ /* 0x000fce0002781670 */
[----:B------:R-:W0:Y:S08]  /*09f0*/  @!P1 LDC.64 R6, c[0x0][0x380] ;  /* 0x0000e000ff069b82 */ /* 0x000e300000000a00 */
[----:B------:R-:W1:Y:S01]  /*0a00*/  @!P4 LDC.64 R8, c[0x0][0x380] ;  /* 0x0000e000ff08cb82 */ /* 0x000e620000000a00 */
[----:B0-----:R-:W-:-:S06]  /*0a10*/  @!P1 IMAD.WIDE.U32 R6, R5, 0x4, R6 ;  /* 0x0000000405069825 */ /* 0x001fcc00078e0006 */
[----:B------:R-:W2:Y:S01]  /*0a20*/  @!P1 LDG.E R7, desc[UR8][R6.64] ;  /* 0x0000000806079981 */ /* 0x000ea2000c1e1900 */
[----:B-1----:R-:W-:-:S06]  /*0a30*/  @!P4 IMAD.WIDE.U32 R8, R11, 0x4, R8 ;  /* 0x000000040b08c825 */ /* 0x002fcc00078e0008 */
[----:B------:R-:W3:Y:S01]  /*0a40*/  @!P4 LDG.E R9, desc[UR8][R8.64] ;  /* 0x000000080809c981 */ /* 0x000ee2000c1e1900 */
[C---:B------:R-:W-:Y:S01]  /*0a50*/  IADD3 R25, PT, PT, R5.reuse, 0x2, RZ ;  /* 0x0000000205197810 */ /* 0x040fe20007ffe0ff */
[C---:B------:R-:W-:Y:S01]  /*0a60*/  VIADD R27, R5.reuse, 0x3 ;  /* 0x00000003051b7836 */ /* 0x040fe20000000000 */
[C---:B------:R-:W-:Y:S01]  /*0a70*/  IADD3 R21, PT, PT, R5.reuse, 0x5, RZ ;  /* 0x0000000505157810 */ /* 0x040fe20007ffe0ff */
[----:B------:R-:W-:Y:S01]  /*0a80*/  VIADD R23, R5, 0x4 ;  /* 0x0000000405177836 */ /* 0x000fe20000000000 */
[----:B------:R-:W-:Y:S01]  /*0a90*/  ISETP.GE.AND P0, PT, R25, UR6, PT ;  /* 0x0000000619007c0c */ /* 0x000fe2000bf06270 */
[----:B------:R-:W-:Y:S01]  /*0aa0*/  VIADD R19, R5, 0x6 ;  /* 0x0000000605137836 */ /* 0x000fe20000000000 */
[----:B------:R-:W-:Y:S01]  /*0ab0*/  ISETP.GE.AND P3, PT, R27, UR6, PT ;  /* 0x000000061b007c0c */ /* 0x000fe2000bf66270 */
[----:B------:R-:W-:Y:S01]  /*0ac0*/  VIADD R5, R5, 0x7 ;  /* 0x0000000705057836 */ /* 0x000fe20000000000 */
[----:B------:R-:W-:Y:S02]  /*0ad0*/  ISETP.LT.OR P0, PT, R25, RZ, P0 ;  /* 0x000000ff1900720c */ /* 0x000fe40000701670 */
[----:B------:R-:W-:-:S02]  /*0ae0*/  ISETP.GE.AND P2, PT, R23, UR6, PT ;  /* 0x0000000617007c0c */ /* 0x000fc4000bf46270 */
[----:B------:R-:W-:Y:S02]  /*0af0*/  ISETP.LT.OR P3, PT, R27, RZ, P3 ;  /* 0x000000ff1b00720c */ /* 0x000fe40001f61670 */
[----:B------:R-:W-:Y:S02]  /*0b00*/  ISETP.GE.AND P5, PT, R21, UR6, PT ;  /* 0x0000000615007c0c */ /* 0x000fe4000bfa6270 */
[----:B------:R-:W-:Y:S02]  /*0b10*/  ISETP.LT.OR P2, PT, R23, RZ, P2 ;  /* 0x000000ff1700720c */ /* 0x000fe40001741670 */
[----:B------:R-:W-:-:S03]  /*0b20*/  ISETP.LT.OR P5, PT, R21, RZ, P5 ;  /* 0x000000ff1500720c */ /* 0x000fc60002fa1670 */
[----:B------:R-:W0:Y:S08]  /*0b30*/  @!P0 LDC.64 R16, c[0x0][0x380] ;  /* 0x0000e000ff108b82 */ /* 0x000e300000000a00 */
        /* <DEDUP_REMOVED lines=10> */
[----:B------:R-:W0:Y:S03]  /*0be0*/  @!P5 LDC.64 R6, c[0x0][0x380] ;  /* 0x0000e000ff06db82 */ /* 0x000e260000000a00 */
[----:B------:R-:W-:Y:S01]  /*0bf0*/  ISETP.LT.OR P1, PT, R19, RZ, P1 ;  /* 0x000000ff1300720c */ /* 0x000fe20000f21670 */
[----:B---3--:R-:W-:Y:S01]  /*0c00*/  @!P4 FADD R0, R0, R9 ;  /* 0x000000090000c221 */ /* 0x008fe20000000000 */
[----:B------:R-:W-:-:S04]  /*0c10*/  ISETP.GE.AND P4, PT, R5, UR6, PT ;  /* 0x0000000605007c0c */ /* 0x000fc8000bf86270 */
[----:B------:R-:W-:-:S07]  /*0c20*/  ISETP.LT.OR P4, PT, R5, RZ, P4 ;  /* 0x000000ff0500720c */ /* 0x000fce0002781670 */
[----:B------:R-:W1:Y:S08]  /*0c30*/  @!P1 LDC.64 R8, c[0x0][0x380] ;  /* 0x0000e000ff089b82 */ /* 0x000e700000000a00 */
[----:B------:R-:W2:Y:S01]  /*0c40*/  @!P4 LDC.64 R10, c[0x0][0x380] ;  /* 0x0000e000ff0acb82 */ /* 0x000ea20000000a00 */
[----:B0-----:R-:W-:-:S06]  /*0c50*/  @!P5 IMAD.WIDE.U32 R6, R21, 0x4, R6 ;  /* 0x000000041506d825 */ /* 0x001fcc00078e0006 */
[----:B------:R-:W3:Y:S01]  /*0c60*/  @!P5 LDG.E R7, desc[UR8][R6.64] ;  /* 0x000000080607d981 */ /* 0x000ee2000c1e1900 */
[----:B-1----:R-:W-:-:S06]  /*0c70*/  @!P1 IMAD.WIDE.U32 R8, R19, 0x4, R8 ;  /* 0x0000000413089825 */ /* 0x002fcc00078e0008 */
[----:B------:R-:W3:Y:S01]  /*0c80*/  @!P1 LDG.E R9, desc[UR8][R8.64] ;  /* 0x0000000808099981 */ /* 0x000ee2000c1e1900 */
[----:B--2---:R-:W-:-:S06]  /*0c90*/  @!P4 IMAD.WIDE.U32 R10, R5, 0x4, R10 ;  /* 0x00000004050ac825 */ /* 0x004fcc00078e000a */
[----:B------:R-:W2:Y:S01]  /*0ca0*/  @!P4 LDG.E R11, desc[UR8][R10.64] ;  /* 0x000000080a0bc981 */ /* 0x000ea2000c1e1900 */
[----:B-----5:R-:W-:-:S04]  /*0cb0*/  @!P0 FADD R0, R0, R17 ;  /* 0x0000001100008221 */ /* 0x020fc80000000000 */
[----:B------:R-:W-:-:S04]  /*0cc0*/  @!P3 FADD R0, R0, R15 ;  /* 0x0000000f0000b221 */ /* 0x000fc80000000000 */
[----:B----4-:R-:W-:Y:S01]  /*0cd0*/  @!P2 FADD R0, R0, R13 ;  /* 0x0000000d0000a221 */ /* 0x010fe20000000000 */
[----:B------:R-:W-:-:S03]  /*0ce0*/  IADD3 R18, PT, PT, R18, 0x8, RZ ;  /* 0x0000000812127810 */ /* 0x000fc60007ffe0ff */
[----:B---3--:R-:W-:-:S04]  /*0cf0*/  @!P5 FADD R0, R0, R7 ;  /* 0x000000070000d221 */ /* 0x008fc80000000000 */
[----:B------:R-:W-:-:S04]  /*0d00*/  @!P1 FADD R0, R0, R9 ;  /* 0x0000000900009221 */ /* 0x000fc80000000000 */
[----:B--2---:R-:W-:-:S07]  /*0d10*/  @!P4 FADD R0, R0, R11 ;  /* 0x0000000b0000c221 */ /* 0x004fce0000000000 */
.L_x_28:
[----:B------:R-:W-:Y:S05]  /*0d20*/  @!P6 BRA `(.L_x_25) ;  /* 0x0000000000bce947 */ /* 0x000fea0003800000 */
[----:B------:R-:W-:Y:S02]  /*0d30*/  ISETP.GE.U32.AND P0, PT, R20, 0x4, PT ;  /* 0x000000041400780c */ /* 0x000fe40003f06070 */
[----:B------:R-:W-:-:S04]  /*0d40*/  LOP3.LUT R6, R4, 0x3, RZ, 0xc0, !PT ;  /* 0x0000000304067812 */ /* 0x000fc800078ec0ff */
[----:B------:R-:W-:-:S07]  /*0d50*/  ISETP.NE.AND P3, PT, R6, RZ, PT ;  /* 0x000000ff0600720c */ /* 0x000fce0003f65270 */
[----:B------:R-:W-:Y:S06]  /*0d60*/  @!P0 BRA `(.L_x_29) ;  /* 0x0000000000748947 */ /* 0x000fec0003800000 */
[----:B------:R-:W-:-:S04]  /*0d70*/  IMAD.IADD R19, R3, 0x1, R18 ;  /* 0x0000000103137824 */ /* 0x000fc800078e0212 */
[C---:B------:R-:W-:Y:S01]  /*0d80*/  VIADD R7, R19.reuse, 0x1 ;  /* 0x0000000113077836 */ /* 0x040fe20000000000 */
[C---:B------:R-:W-:Y:S01]  /*0d90*/  ISETP.GE.AND P0, PT, R19.reuse, UR6, PT ;  /* 0x0000000613007c0c */ /* 0x040fe2000bf06270 */
[C---:B------:R-:W-:Y:S01]  /*0da0*/  VIADD R17, R19.reuse, 0x3 ;  /* 0x0000000313117836 */ /* 0x040fe20000000000 */
[C---:B------:R-:W-:Y:S02]  /*0db0*/  IADD3 R15, PT, PT, R19.reuse, 0x2, RZ ;  /* 0x00000002130f7810 */ /* 0x040fe40007ffe0ff */
[----:B------:R-:W-:Y:S02]  /*0dc0*/  ISETP.LT.OR P0, PT, R19, RZ, P0 ;  /* 0x000000ff1300720c */ /* 0x000fe40000701670 */
[----:B------:R-:W-:Y:S02]  /*0dd0*/  ISETP.GE.AND P1, PT, R7, UR6, PT ;  /* 0x0000000607007c0c */ /* 0x000fe4000bf26270 */
[----:B------:R-:W-:Y:S02]  /*0de0*/  ISETP.GE.AND P2, PT, R15, UR6, PT ;  /* 0x000000060f007c0c */ /* 0x000fe4000bf46270 */
[----:B------:R-:W-:-:S02]  /*0df0*/  ISETP.LT.OR P1, PT, R7, RZ, P1 ;  /* 0x000000ff0700720c */ /* 0x000fc40000f21670 */
[----:B------:R-:W-:Y:S02]  /*0e00*/  ISETP.GE.AND P4, PT, R17, UR6, PT ;  /* 0x0000000611007c0c */ /* 0x000fe4000bf86270 */
[----:B------:R-:W-:Y:S02]  /*0e10*/  ISETP.LT.OR P2, PT, R15, RZ, P2 ;  /* 0x000000ff0f00720c */ /* 0x000fe40001741670 */
[----:B------:R-:W-:Y:S01]  /*0e20*/  ISETP.LT.OR P4, PT, R17, RZ, P4 ;  /* 0x000000ff1100720c */ /* 0x000fe20002781670 */
[----:B------:R-:W0:Y:S08]  /*0e30*/  @!P0 LDC.64 R10, c[0x0][0x380] ;  /* 0x0000e000ff0a8b82 */ /* 0x000e300000000a00 */
[----:B------:R-:W1:Y:S08]  /*0e40*/  @!P1 LDC.64 R12, c[0x0][0x380] ;  /* 0x0000e000ff0c9b82 */ /* 0x000e700000000a00 */
[----:B------:R-:W2:Y:S08]  /*0e50*/  @!P2 LDC.64 R8, c[0x0][0x380] ;  /* 0x0000e000ff08ab82 */ /* 0x000eb00000000a00 */
[----:B------:R-:W3:Y:S01]  /*0e60*/  @!P4 LDC.64 R4, c[0x0][0x380] ;  /* 0x0000e000ff04cb82 */ /* 0x000ee20000000a00 */
[----:B0-----:R-:W-:-:S06]  /*0e70*/  @!P0 IMAD.WIDE.U32 R10, R19, 0x4, R10 ;  /* 0x00000004130a8825 */ /* 0x001fcc00078e000a */
[----:B------:R-:W4:Y:S01]  /*0e80*/  @!P0 LDG.E R11, desc[UR8][R10.64] ;  /* 0x000000080a0b8981 */ /* 0x000f22000c1e1900 */
[----:B-1----:R-:W-:-:S06]  /*0e90*/  @!P1 IMAD.WIDE.U32 R12, R7, 0x4, R12 ;  /* 0x00000004070c9825 */ /* 0x002fcc00078e000c */
[----:B------:R-:W5:Y:S01]  /*0ea0*/  @!P1 LDG.E R13, desc[UR8][R12.64] ;  /* 0x000000080c0d9981 */ /* 0x000f62000c1e1900 */
[----:B--2---:R-:W-:-:S06]  /*0eb0*/  @!P2 IMAD.WIDE.U32 R8, R15, 0x4, R8 ;  /* 0x000000040f08a825 */ /* 0x004fcc00078e0008 */
[----:B------:R-:W2:Y:S01]  /*0ec0*/  @!P2 LDG.E R9, desc[UR8][R8.64] ;  /* 0x000000080809a981 */ /* 0x000ea2000c1e1900 */
[----:B---3--:R-:W-:-:S06]  /*0ed0*/  @!P4 IMAD.WIDE.U32 R4, R17, 0x4, R4 ;  /* 0x000000041104c825 */ /* 0x008fcc00078e0004 */
[----:B------:R-:W3:Y:S01]  /*0ee0*/  @!P4 LDG.E R5, desc[UR8][R4.64] ;  /* 0x000000080405c981 */ /* 0x000ee2000c1e1900 */
[----:B------:R-:W-:Y:S02]  /*0ef0*/  VIADD R18, R18, 0x4 ;  /* 0x0000000412127836 */ /* 0x000fe40000000000 */
[----:B----4-:R-:W-:-:S04]  /*0f00*/  @!P0 FADD R0, R0, R11 ;  /* 0x0000000b00008221 */ /* 0x010fc80000000000 */
[----:B-----5:R-:W-:-:S04]  /*0f10*/  @!P1 FADD R0, R0, R13 ;  /* 0x0000000d00009221 */ /* 0x020fc80000000000 */
[----:B--2---:R-:W-:-:S04]  /*0f20*/  @!P2 FADD R0, R0, R9 ;  /* 0x000000090000a221 */ /* 0x004fc80000000000 */
[----:B---3--:R-:W-:-:S07]  /*0f30*/  @!P4 FADD R0, R0, R5 ;  /* 0x000000050000c221 */ /* 0x008fce0000000000 */
.L_x_29:
[----:B------:R-:W-:Y:S05]  /*0f40*/  @!P3 BRA `(.L_x_25) ;  /* 0x000000000034b947 */ /* 0x000fea0003800000 */
[----:B------:R-:W-:Y:S01]  /*0f50*/  IADD3 R7, PT, PT, R2, UR4, R18 ;  /* 0x0000000402077c10 */ /* 0x000fe2000fffe012 */
[----:B------:R-:W0:Y:S01]  /*0f60*/  LDCU UR5, c[0x0][0x390] ;  /* 0x00007200ff0577ac */ /* 0x000e220008000800 */
[----:B------:R-:W-:-:S07]  /*0f70*/  IADD3 R6, PT, PT, -R6, RZ, RZ ;  /* 0x000000ff06067210 */ /* 0x000fce0007ffe1ff */
.L_x_30:
[----:B0-----:R-:W-:-:S04]  /*0f80*/  ISETP.GE.AND P0, PT, R7, UR5, PT ;  /* 0x0000000507007c0c */ /* 0x001fc8000bf06270 */
[----:B------:R-:W-:-:S13]  /*0f90*/  ISETP.LT.OR P0, PT, R7, RZ, P0 ;  /* 0x000000ff0700720c */ /* 0x000fda0000701670 */
[----:B------:R-:W0:Y:S02]  /*0fa0*/  @!P0 LDC.64 R4, c[0x0][0x380] ;  /* 0x0000e000ff048b82 */ /* 0x000e240000000a00 */
[----:B0-----:R-:W-:-:S06]  /*0fb0*/  @!P0 IMAD.WIDE.U32 R4, R7, 0x4, R4 ;  /* 0x0000000407048825 */ /* 0x001fcc00078e0004 */
[----:B------:R-:W2:Y:S01]  /*0fc0*/  @!P0 LDG.E R5, desc[UR8][R4.64] ;  /* 0x0000000804058981 */ /* 0x000ea2000c1e1900 */
[----:B------:R-:W-:Y:S01]  /*0fd0*/  VIADD R6, R6, 0x1 ;  /* 0x0000000106067836 */ /* 0x000fe20000000000 */
[----:B------:R-:W-:-:S04]  /*0fe0*/  IADD3 R7, PT, PT, R7, 0x1, RZ ;  /* 0x0000000107077810 */ /* 0x000fc80007ffe0ff */
[----:B------:R-:W-:Y:S01]  /*0ff0*/  ISETP.NE.AND P1, PT, R6, RZ, PT ;  /* 0x000000ff0600720c */ /* 0x000fe20003f25270 */
[----:B--2---:R-:W-:-:S12]  /*1000*/  @!P0 FADD R0, R0, R5 ;  /* 0x0000000500008221 */ /* 0x004fd80000000000 */
[----:B------:R-:W-:Y:S05]  /*1010*/  @P1 BRA `(.L_x_30) ;  /* 0xfffffffc00d81947 */ /* 0x000fea000383ffff */
.L_x_25:
[----:B------:R-:W0:Y:S02]  /*1020*/  LDC.64 R4, c[0x0][0x388] ;  /* 0x0000e200ff047b82 */ /* 0x000e240000000a00 */
[----:B0-----:R-:W-:-:S05]  /*1030*/  IMAD.WIDE R2, R3, 0x4, R4 ;  /* 0x0000000403027825 */ /* 0x001fca00078e0204 */
[----:B------:R-:W-:Y:S01]  /*1040*/  STG.E desc[UR8][R2.64], R0 ;  /* 0x0000000002007986 */ /* 0x000fe2000c101908 */
[----:B------:R-:W-:Y:S05]  /*1050*/  EXIT ;  /* 0x000000000000794d */ /* 0x000fea0003800000 */
.L_x_31:
        /* <DEDUP_REMOVED lines=10> */
.L_x_34:


//--------------------- .nv.shared._Z24windowSumPrivatizedFixedPKfPfii --------------------------
	.section	.nv.shared._Z24windowSumPrivatizedFixedPKfPfii,"aw",@nobits
	.sectionflags	@""
	.align	16
	.zero		1024


//--------------------- .nv.shared.reserved.0     --------------------------
	.section	.nv.shared.reserved.0,"aw",@nobits
	.weak		__nv_reservedSMEM_offset_0_alias
	.size		__nv_reservedSMEM_offset_0_alias, 0, 64
	.other		__nv_reservedSMEM_offset_0_alias,@"STO_CUDA_RESERVED_SHARED STV_DEFAULT"
__nv_reservedSMEM_offset_0_alias:
	.zero		0
	.zero		64


//--------------------- .nv.shared._Z19windowSumPrivatizedPKfPfii --------------------------
	.section	.nv.shared._Z19windowSumPrivatizedPKfPfii,"aw",@nobits
	.sectionflags	@""
	.align	16
	.zero		1024


//--------------------- .nv.shared._Z15windowSumDirectPKfPfii --------------------------
	.section	.nv.shared._Z15windowSumDirectPKfPfii,"aw",@nobits
	.sectionflags	@""
	.align	16
	.zero		1024


//--------------------- .nv.constant0._Z24windowSumPrivatizedFixedPKfPfii --------------------------
	.section	.nv.constant0._Z24windowSumPrivatizedFixedPKfPfii,"a",@progbits
	.sectionflags	@""
	.align	4
.nv.constant0._Z24windowSumPrivatizedFixedPKfPfii:
	.zero		920


//--------------------- .nv.constant0._Z19windowSumPrivatizedPKfPfii --------------------------
	.section	.nv.constant0._Z19windowSumPrivatizedPKfPfii,"a",@progbits
	.sectionflags	@""
	.align	4
.nv.constant0._Z19windowSumPrivatizedPKfPfii:
	.zero		920


//--------------------- .nv.constant0._Z15windowSumDirectPKfPfii --------------------------
	.section	.nv.constant0._Z15windowSumDirectPKfPfii,"a",@progbits
	.sectionflags	@""
	.align	4
.nv.constant0._Z15windowSumDirectPKfPfii:
	.zero		920


//--------------------- SYMBOLS --------------------------

	.type		.nv.reservedSmem.offset0,@object
	.size		.nv.reservedSmem.offset0,0x4
	.type		.nv.reservedSmem.cap,@object
	.size		.nv.reservedSmem.cap,0x4
